def attn_fwd(
    Q,
    K,
    V,
    Out,
    Lse,
    sm_scale,
    stride_qz,
    stride_qh,
    stride_qm,
    stride_qk,
    stride_kz,
    stride_kh,
    stride_kn,
    stride_kk,
    stride_vz,
    stride_vh,
    stride_vn,
    stride_vk,
    stride_oz,
    stride_oh,
    stride_om,
    stride_ok,
    seqlen_q,
    seqlen_k,
    BLOCK_M: tl.constexpr,
    BLOCK_N: tl.constexpr,
    HEAD_DIM: tl.constexpr,
    CAUSAL: tl.constexpr,
):
    start_m = tl.program_id(0)
    off_hz = tl.program_id(1)
    q_off = off_hz * stride_qh
    k_off = off_hz * stride_kh
    v_off = off_hz * stride_vh
    offs_m = start_m * BLOCK_M + tl.arange(0, BLOCK_M)
    offs_d = tl.arange(0, HEAD_DIM)
    offs_n = tl.arange(0, BLOCK_N)
    q_ptrs = Q + q_off + offs_m[:, None] * stride_qm + offs_d[None, :] * stride_qk
    k_ptrs = K + k_off + offs_d[:, None] * stride_kk + offs_n[None, :] * stride_kn
    v_ptrs = V + v_off + offs_n[:, None] * stride_vn + offs_d[None, :] * stride_vk
    m_i = tl.full([BLOCK_M], float("-inf"), dtype=tl.float32)
    l_i = tl.zeros([BLOCK_M], dtype=tl.float32) + 1.0
    acc = tl.zeros([BLOCK_M, HEAD_DIM], dtype=tl.float32)
    q = tl.load(q_ptrs)
    acc, l_i, m_i = _attn_fwd_inner(
        acc,
        l_i,
        m_i,
        q,
        k_ptrs,
        v_ptrs,
        sm_scale,
        stride_kn,
        stride_vn,
        start_m,
        seqlen_k,
        BLOCK_M,
        BLOCK_N,
        HEAD_DIM,
        CAUSAL,
    )
    acc = acc / l_i[:, None]
    lse = m_i + tl.math.log2(l_i) / 1.4426950408889634
    o_ptrs = (
        Out
        + off_hz * stride_oh
        + offs_m[:, None] * stride_om
        + offs_d[None, :] * stride_ok
    )
    tl.store(o_ptrs, acc.to(Out.dtype.element_ty))
    tl.store(Lse + off_hz * seqlen_q + offs_m, lse)

# config = {"BLOCK_M": 64, "BLOCK_N": 32, "HEAD_DIM": 128, "arch": "sm_90", "causal": false, "dtype": "bf16", "num_stages": 2, "num_warps": 4}
# arch = sm_90


// ===== COMPILED SASS (sm_90a) =====

	.target	sm_90a

	.elftype	@"ET_EXEC"


//--------------------- .note.nv.tkinfo           --------------------------
	.section	.note.nv.tkinfo,"",@"SHT_NOTE"
	.sectionflags	@"SHF_NOTE_NV_TKINFO"
	.tkinfo
        /*0018*/ 	.word	0x00000002
        /*0030*/ 	.string	""
        /*0030*/ 	.string	"ptxas"
        /*0030*/ 	.string	"Cuda compilation tools, release 13.0, V13.0.88"
        /*0030*/ 	.string	"Build cuda_13.0.r13.0/compiler.36424714_0"
        /*0030*/ 	.string	"-v  -suppress-debug-info  -lineinfo  -arch sm_90a "



//--------------------- .note.nv.cuinfo           --------------------------
	.section	.note.nv.cuinfo,"",@"SHT_NOTE"
	.sectionflags	@"SHF_NOTE_NV_CUINFO"
        /*0018*/ 	.short	0x0002
        /*001a*/ 	.short	0x005a
        /*001c*/ 	.short	0x0082
	.zero		2


//--------------------- .nv.info                  --------------------------
	.section	.nv.info,"",@"SHT_CUDA_INFO"
	.align	4


	//----- nvinfo : EIATTR_REGCOUNT
	.align		4
        /*0000*/ 	.byte	0x04, 0x2f
        /*0002*/ 	.short	(.L_2 - .L_1)
	.align		4
.L_1:
        /*0004*/ 	.word	index@(attn_fwd)
        /*0008*/ 	.word	0x000000fd


	//----- nvinfo : EIATTR_FRAME_SIZE
	.align		4
.L_2:
        /*000c*/ 	.byte	0x04, 0x11
        /*000e*/ 	.short	(.L_4 - .L_3)
	.align		4
.L_3:
        /*0010*/ 	.word	index@(attn_fwd)
        /*0014*/ 	.word	0x00000000


	//----- nvinfo : EIATTR_MIN_STACK_SIZE
	.align		4
.L_4:
        /*0018*/ 	.byte	0x04, 0x12
        /*001a*/ 	.short	(.L_6 - .L_5)
	.align		4
.L_5:
        /*001c*/ 	.word	index@(attn_fwd)
        /*0020*/ 	.word	0x00000000
.L_6:


//--------------------- .nv.compat                --------------------------
	.section	.nv.compat,"",@"SHT_CUDA_COMPAT_INFO"
	.align	4
        /*0000*/ 	.byte	0x02, 0x09, 0x01, 0x00, 0x02, 0x02, 0x04, 0x00, 0x02, 0x05, 0x05, 0x00, 0x03, 0x07, 0x01, 0x01
        /*0010*/ 	.byte	0x02, 0x03, 0x00, 0x00, 0x02, 0x06, 0x01, 0x00, 0x04, 0x0b, 0x08, 0x00, 0x00, 0x00, 0x00, 0x00
        /*0020*/ 	.byte	0x00, 0x00, 0x00, 0x00


//--------------------- .nv.info.attn_fwd         --------------------------
	.section	.nv.info.attn_fwd,"",@"SHT_CUDA_INFO"
	.sectionflags	@""
	.align	4


	//----- nvinfo : EIATTR_CUDA_API_VERSION
	.align		4
        /*0000*/ 	.byte	0x04, 0x37
        /*0002*/ 	.short	(.L_8 - .L_7)
.L_7:
        /*0004*/ 	.word	0x00000082


	//----- nvinfo : EIATTR_KPARAM_INFO
	.align		4
.L_8:
        /*0008*/ 	.byte	0x04, 0x17
        /*000a*/ 	.short	(.L_10 - .L_9)
.L_9:
        /*000c*/ 	.word	0x00000000
        /*0010*/ 	.short	0x0019
        /*0012*/ 	.short	0x0080
        /*0014*/ 	.byte	0x00, 0xf4, 0x21, 0x00


	//----- nvinfo : EIATTR_KPARAM_INFO
	.align		4
.L_10:
        /*0018*/ 	.byte	0x04, 0x17
        /*001a*/ 	.short	(.L_12 - .L_11)
.L_11:
        /*001c*/ 	.word	0x00000000
        /*0020*/ 	.short	0x0018
        /*0022*/ 	.short	0x0078
        /*0024*/ 	.byte	0x00, 0xf4, 0x21, 0x00


	//----- nvinfo : EIATTR_KPARAM_INFO
	.align		4
.L_12:
        /*0028*/ 	.byte	0x04, 0x17
        /*002a*/ 	.short	(.L_14 - .L_13)
.L_13:
        /*002c*/ 	.word	0x00000000
        /*0030*/ 	.short	0x0017
        /*0032*/ 	.short	0x0070
        /*0034*/ 	.byte	0x00, 0xf0, 0x11, 0x00


	//----- nvinfo : EIATTR_KPARAM_INFO
	.align		4
.L_14:
        /*0038*/ 	.byte	0x04, 0x17
        /*003a*/ 	.short	(.L_16 - .L_15)
.L_15:
        /*003c*/ 	.word	0x00000000
        /*0040*/ 	.short	0x0016
        /*0042*/ 	.short	0x006c
        /*0044*/ 	.byte	0x00, 0xf0, 0x11, 0x00


	//----- nvinfo : EIATTR_KPARAM_INFO
	.align		4
.L_16:
        /*0048*/ 	.byte	0x04, 0x17
        /*004a*/ 	.short	(.L_18 - .L_17)
.L_17:
        /*004c*/ 	.word	0x00000000
        /*0050*/ 	.short	0x0015
        /*0052*/ 	.short	0x0068
        /*0054*/ 	.byte	0x00, 0xf0, 0x11, 0x00


	//----- nvinfo : EIATTR_KPARAM_INFO
	.align		4
.L_18:
        /*0058*/ 	.byte	0x04, 0x17
        /*005a*/ 	.short	(.L_20 - .L_19)
.L_19:
        /*005c*/ 	.word	0x00000000
        /*0060*/ 	.short	0x0014
        /*0062*/ 	.short	0x0064
        /*0064*/ 	.byte	0x00, 0xf0, 0x11, 0x00


	//----- nvinfo : EIATTR_KPARAM_INFO
	.align		4
.L_20:
        /*0068*/ 	.byte	0x04, 0x17
        /*006a*/ 	.short	(.L_22 - .L_21)
.L_21:
        /*006c*/ 	.word	0x00000000
        /*0070*/ 	.short	0x0013
        /*0072*/ 	.short	0x0060
        /*0074*/ 	.byte	0x00, 0xf0, 0x11, 0x00


	//----- nvinfo : EIATTR_KPARAM_INFO
	.align		4
.L_22:
        /*0078*/ 	.byte	0x04, 0x17
        /*007a*/ 	.short	(.L_24 - .L_23)
.L_23:
        /*007c*/ 	.word	0x00000000
        /*0080*/ 	.short	0x0012
        /*0082*/ 	.short	0x005c
        /*0084*/ 	.byte	0x00, 0xf0, 0x11, 0x00


	//----- nvinfo : EIATTR_KPARAM_INFO
	.align		4
.L_24:
        /*0088*/ 	.byte	0x04, 0x17
        /*008a*/ 	.short	(.L_26 - .L_25)
.L_25:
        /*008c*/ 	.word	0x00000000
        /*0090*/ 	.short	0x0011
        /*0092*/ 	.short	0x0058
        /*0094*/ 	.byte	0x00, 0xf0, 0x11, 0x00


	//----- nvinfo : EIATTR_KPARAM_INFO
	.align		4
.L_26:
        /*0098*/ 	.byte	0x04, 0x17
        /*009a*/ 	.short	(.L_28 - .L_27)
.L_27:
        /*009c*/ 	.word	0x00000000
        /*00a0*/ 	.short	0x0010
        /*00a2*/ 	.short	0x0054
        /*00a4*/ 	.byte	0x00, 0xf0, 0x11, 0x00


	//----- nvinfo : EIATTR_KPARAM_INFO
	.align		4
.L_28:
        /*00a8*/ 	.byte	0x04, 0x17
        /*00aa*/ 	.short	(.L_30 - .L_29)
.L_29:
        /*00ac*/ 	.word	0x00000000
        /*00b0*/ 	.short	0x000f
        /*00b2*/ 	.short	0x0050
        /*00b4*/ 	.byte	0x00, 0xf0, 0x11, 0x00


	//----- nvinfo : EIATTR_KPARAM_INFO
	.align		4
.L_30:
        /*00b8*/ 	.byte	0x04, 0x17
        /*00ba*/ 	.short	(.L_32 - .L_31)
.L_31:
        /*00bc*/ 	.word	0x00000000
        /*00c0*/ 	.short	0x000e
        /*00c2*/ 	.short	0x004c
        /*00c4*/ 	.byte	0x00, 0xf0, 0x11, 0x00


	//----- nvinfo : EIATTR_KPARAM_INFO
	.align		4
.L_32:
        /*00c8*/ 	.byte	0x04, 0x17
        /*00ca*/ 	.short	(.L_34 - .L_33)
.L_33:
        /*00cc*/ 	.word	0x00000000
        /*00d0*/ 	.short	0x000d
        /*00d2*/ 	.short	0x0048
        /*00d4*/ 	.byte	0x00, 0xf0, 0x11, 0x00


	//----- nvinfo : EIATTR_KPARAM_INFO
	.align		4
.L_34:
        /*00d8*/ 	.byte	0x04, 0x17
        /*00da*/ 	.short	(.L_36 - .L_35)
.L_35:
        /*00dc*/ 	.word	0x00000000
        /*00e0*/ 	.short	0x000c
        /*00e2*/ 	.short	0x0044
        /*00e4*/ 	.byte	0x00, 0xf0, 0x11, 0x00


	//----- nvinfo : EIATTR_KPARAM_INFO
	.align		4
.L_36:
        /*00e8*/ 	.byte	0x04, 0x17
        /*00ea*/ 	.short	(.L_38 - .L_37)
.L_37:
        /*00ec*/ 	.word	0x00000000
        /*00f0*/ 	.short	0x000b
        /*00f2*/ 	.short	0x0040
        /*00f4*/ 	.byte	0x00, 0xf0, 0x11, 0x00


	//----- nvinfo : EIATTR_KPARAM_INFO
	.align		4
.L_38:
        /*00f8*/ 	.byte	0x04, 0x17
        /*00fa*/ 	.short	(.L_40 - .L_39)
.L_39:
        /*00fc*/ 	.word	0x00000000
        /*0100*/ 	.short	0x000a
        /*0102*/ 	.short	0x003c
        /*0104*/ 	.byte	0x00, 0xf0, 0x11, 0x00


	//----- nvinfo : EIATTR_KPARAM_INFO
	.align		4
.L_40:
        /*0108*/ 	.byte	0x04, 0x17
        /*010a*/ 	.short	(.L_42 - .L_41)
.L_41:
        /*010c*/ 	.word	0x00000000
        /*0110*/ 	.short	0x0009
        /*0112*/ 	.short	0x0038
        /*0114*/ 	.byte	0x00, 0xf0, 0x11, 0x00


	//----- nvinfo : EIATTR_KPARAM_INFO
	.align		4
.L_42:
        /*0118*/ 	.byte	0x04, 0x17
        /*011a*/ 	.short	(.L_44 - .L_43)
.L_43:
        /*011c*/ 	.word	0x00000000
        /*0120*/ 	.short	0x0008
        /*0122*/ 	.short	0x0034
        /*0124*/ 	.byte	0x00, 0xf0, 0x11, 0x00


	//----- nvinfo : EIATTR_KPARAM_INFO
	.align		4
.L_44:
        /*0128*/ 	.byte	0x04, 0x17
        /*012a*/ 	.short	(.L_46 - .L_45)
.L_45:
        /*012c*/ 	.word	0x00000000
        /*0130*/ 	.short	0x0007
        /*0132*/ 	.short	0x0030
        /*0134*/ 	.byte	0x00, 0xf0, 0x11, 0x00


	//----- nvinfo : EIATTR_KPARAM_INFO
	.align		4
.L_46:
        /*0138*/ 	.byte	0x04, 0x17
        /*013a*/ 	.short	(.L_48 - .L_47)
.L_47:
        /*013c*/ 	.word	0x00000000
        /*0140*/ 	.short	0x0006
        /*0142*/ 	.short	0x002c
        /*0144*/ 	.byte	0x00, 0xf0, 0x11, 0x00


	//----- nvinfo : EIATTR_KPARAM_INFO
	.align		4
.L_48:
        /*0148*/ 	.byte	0x04, 0x17
        /*014a*/ 	.short	(.L_50 - .L_49)
.L_49:
        /*014c*/ 	.word	0x00000000
        /*0150*/ 	.short	0x0005
        /*0152*/ 	.short	0x0028
        /*0154*/ 	.byte	0x00, 0xf0, 0x11, 0x00


	//----- nvinfo : EIATTR_KPARAM_INFO
	.align		4
.L_50:
        /*0158*/ 	.byte	0x04, 0x17
        /*015a*/ 	.short	(.L_52 - .L_51)
.L_51:
        /*015c*/ 	.word	0x00000000
        /*0160*/ 	.short	0x0004
        /*0162*/ 	.short	0x0020
        /*0164*/ 	.byte	0x00, 0xf4, 0x21, 0x00


	//----- nvinfo : EIATTR_KPARAM_INFO
	.align		4
.L_52:
        /*0168*/ 	.byte	0x04, 0x17
        /*016a*/ 	.short	(.L_54 - .L_53)
.L_53:
        /*016c*/ 	.word	0x00000000
        /*0170*/ 	.short	0x0003
        /*0172*/ 	.short	0x0018
        /*0174*/ 	.byte	0x00, 0xf4, 0x21, 0x00


	//----- nvinfo : EIATTR_KPARAM_INFO
	.align		4
.L_54:
        /*0178*/ 	.byte	0x04, 0x17
        /*017a*/ 	.short	(.L_56 - .L_55)
.L_55:
        /*017c*/ 	.word	0x00000000
        /*0180*/ 	.short	0x0002
        /*0182*/ 	.short	0x0010
        /*0184*/ 	.byte	0x00, 0xf4, 0x21, 0x00


	//----- nvinfo : EIATTR_KPARAM_INFO
	.align		4
.L_56:
        /*0188*/ 	.byte	0x04, 0x17
        /*018a*/ 	.short	(.L_58 - .L_57)
.L_57:
        /*018c*/ 	.word	0x00000000
        /*0190*/ 	.short	0x0001
        /*0192*/ 	.short	0x0008
        /*0194*/ 	.byte	0x00, 0xf4, 0x21, 0x00


	//----- nvinfo : EIATTR_KPARAM_INFO
	.align		4
.L_58:
        /*0198*/ 	.byte	0x04, 0x17
        /*019a*/ 	.short	(.L_60 - .L_59)
.L_59:
        /*019c*/ 	.word	0x00000000
        /*01a0*/ 	.short	0x0000
        /*01a2*/ 	.short	0x0000
        /*01a4*/ 	.byte	0x00, 0xf4, 0x21, 0x00


	//----- nvinfo : EIATTR_SPARSE_MMA_MASK
	.align		4
.L_60:
        /*01a8*/ 	.byte	0x03, 0x50
        /*01aa*/ 	.short	0x0000


	//----- nvinfo : EIATTR_MAXREG_COUNT
	.align		4
        /*01ac*/ 	.byte	0x03, 0x1b
        /*01ae*/ 	.short	0x00ff


	//----- nvinfo : EIATTR_NUM_BARRIERS
	.align		4
        /*01b0*/ 	.byte	0x02, 0x4c
        /*01b2*/ 	.byte	0x01
	.zero		1


	//----- nvinfo : EIATTR_MERCURY_ISA_VERSION
	.align		4
        /*01b4*/ 	.byte	0x03, 0x5f
        /*01b6*/ 	.short	0x0101


	//----- nvinfo : EIATTR_COOP_GROUP_MASK_REGIDS
	.align		4
        /*01b8*/ 	.byte	0x04, 0x29
        /*01ba*/ 	.short	(.L_62 - .L_61)


	//   ....[0]....
.L_61:
        /*01bc*/ 	.word	0xffffffff


	//   ....[1]....
        /*01c0*/ 	.word	0xffffffff


	//   ....[2]....
        /*01c4*/ 	.word	0xffffffff


	//   ....[3]....
        /*01c8*/ 	.word	0xffffffff


	//   ....[4]....
        /*01cc*/ 	.word	0xffffffff


	//   ....[5]....
        /*01d0*/ 	.word	0xffffffff


	//   ....[6]....
        /*01d4*/ 	.word	0xffffffff


	//   ....[7]....
        /*01d8*/ 	.word	0xffffffff


	//----- nvinfo : EIATTR_COOP_GROUP_INSTR_OFFSETS
	.align		4
.L_62:
        /*01dc*/ 	.byte	0x04, 0x28
        /*01de*/ 	.short	(.L_64 - .L_63)


	//   ....[0]....
.L_63:
        /*01e0*/ 	.word	0x00003990


	//   ....[1]....
        /*01e4*/ 	.word	0x00003a70


	//   ....[2]....
        /*01e8*/ 	.word	0x00003ab0


	//   ....[3]....
        /*01ec*/ 	.word	0x00003b30


	//   ....[4]....
        /*01f0*/ 	.word	0x00004650


	//   ....[5]....
        /*01f4*/ 	.word	0x00004660


	//   ....[6]....
        /*01f8*/ 	.word	0x000046a0


	//   ....[7]....
        /*01fc*/ 	.word	0x000046b0


	//----- nvinfo : EIATTR_EXIT_INSTR_OFFSETS
	.align		4
.L_64:
        /*0200*/ 	.byte	0x04, 0x1c
        /*0202*/ 	.short	(.L_66 - .L_65)


	//   ....[0]....
.L_65:
        /*0204*/ 	.word	0x00007490


	//   ....[1]....
        /*0208*/ 	.word	0x000074c0


	//----- nvinfo : EIATTR_REQNTID
	.align		4
.L_66:
        /*020c*/ 	.byte	0x04, 0x10
        /*020e*/ 	.short	(.L_68 - .L_67)
.L_67:
        /*0210*/ 	.word	0x00000080
        /*0214*/ 	.word	0x00000001
        /*0218*/ 	.word	0x00000001


	//----- nvinfo : EIATTR_CBANK_PARAM_SIZE
	.align		4
.L_68:
        /*021c*/ 	.byte	0x03, 0x19
        /*021e*/ 	.short	0x0088


	//----- nvinfo : EIATTR_PARAM_CBANK
	.align		4
        /*0220*/ 	.byte	0x04, 0x0a
        /*0222*/ 	.short	(.L_70 - .L_69)
	.align		4
.L_69:
        /*0224*/ 	.word	index@(.nv.constant0.attn_fwd)
        /*0228*/ 	.short	0x0210
        /*022a*/ 	.short	0x0088


	//----- nvinfo : EIATTR_SW_WAR
	.align		4
.L_70:
        /*022c*/ 	.byte	0x04, 0x36
        /*022e*/ 	.short	(.L_72 - .L_71)
.L_71:
        /*0230*/ 	.word	0x00000008
.L_72:


//--------------------- .nv.callgraph             --------------------------
	.section	.nv.callgraph,"",@"SHT_CUDA_CALLGRAPH"
	.align	4
	.sectionentsize	8
	.align		4
        /*0000*/ 	.word	0x00000000
	.align		4
        /*0004*/ 	.word	0xffffffff
	.align		4
        /*0008*/ 	.word	0x00000000
	.align		4
        /*000c*/ 	.word	0xfffffffe
	.align		4
        /*0010*/ 	.word	0x00000000
	.align		4
        /*0014*/ 	.word	0xfffffffd
	.align		4
        /*0018*/ 	.word	0x00000000
	.align		4
        /*001c*/ 	.word	0xfffffffc


//--------------------- .nv.constant4             --------------------------
	.section	.nv.constant4,"a",@progbits
	.align	8
	.align		8
.nv.constant4:
        /*0000*/ 	.dword	_$_str


//--------------------- .text.attn_fwd            --------------------------
	.section	.text.attn_fwd,"ax",@progbits
	.align	128
        .global         attn_fwd
        .type           attn_fwd,@function
        .size           attn_fwd,(.L_x_3 - attn_fwd)
        .other          attn_fwd,@"STO_CUDA_ENTRY STV_DEFAULT"
attn_fwd:
.text.attn_fwd:
[----:B------:R-:W-:Y:S01]  /*0000*/  LDC R1, c[0x0][0x28] ;  /* 0x00000a00ff017b82 */ /* 0x000fe20000000800 */
[----:B------:R-:W0:Y:S07]  /*0010*/  S2R R0, SR_TID.X ;  /* 0x0000000000007919 */ /* 0x000e2e0000002100 */
[----:B------:R-:W1:Y:S01]  /*0020*/  S2UR UR7, SR_CTAID.Y ;  /* 0x00000000000779c3 */ /* 0x000e620000002600 */
[----:B------:R-:W-:Y:S01]  /*0030*/  ULDC.64 UR4, c[0x0][0x240] ;  /* 0x0000900000047ab9 */ /* 0x000fe20000000a00 */
[----:B------:R-:W-:Y:S01]  /*0040*/  ULDC.64 UR44, c[0x0][0x208] ;  /* 0x00008200002c7ab9 */ /* 0x000fe20000000a00 */
[----:B------:R-:W2:Y:S05]  /*0050*/  S2R R3, SR_CTAID.X ;  /* 0x0000000000037919 */ /* 0x000eaa0000002500 */
[----:B------:R-:W3:Y:S08]  /*0060*/  LDC R9, c[0x0][0x248] ;  /* 0x00009200ff097b82 */ /* 0x000ef00000000800 */
[----:B------:R-:W4:Y:S01]  /*0070*/  LDC.64 R10, c[0x0][0x210] ;  /* 0x00008400ff0a7b82 */ /* 0x000f220000000a00 */
[----:B-1----:R-:W-:-:S07]  /*0080*/  UIMAD UR4, UR7, UR4, URZ ;  /* 0x00000004070472a4 */ /* 0x002fce000f8e023f */
[----:B------:R-:W1:Y:S01]  /*0090*/  LDC R187, c[0x0][0x280] ;  /* 0x0000a000ffbb7b82 */ /* 0x000e620000000800 */
[----:B------:R-:W-:Y:S01]  /*00a0*/  USHF.L.U32 UR6, UR4, 0x1, URZ ;  /* 0x0000000104067899 */ /* 0x000fe2000800063f */
[----:B0-----:R-:W-:Y:S02]  /*00b0*/  LOP3.LUT R2, R0, 0x3f, RZ, 0xc0, !PT ;  /* 0x0000003f00027812 */ /* 0x001fe400078ec0ff */
[----:B------:R-:W-:-:S03]  /*00c0*/  SHF.R.U32.HI R4, RZ, 0x6, R0 ;  /* 0x00000006ff047819 */ /* 0x000fc60000011600 */
[----:B--2---:R-:W-:Y:S01]  /*00d0*/  IMAD R184, R3, 0x40, R2 ;  /* 0x0000004003b87824 */ /* 0x004fe200078e0202 */
[----:B------:R-:W-:-:S03]  /*00e0*/  SGXT.U32 R4, R4, 0x1 ;  /* 0x000000010404781a */ /* 0x000fc60000000000 */
[----:B------:R-:W-:Y:S01]  /*00f0*/  IMAD R3, R184, UR5, RZ ;  /* 0x00000005b8037c24 */ /* 0x000fe2000f8e02ff */
[----:B------:R-:W-:Y:S01]  /*0100*/  UIMAD.WIDE UR4, UR4, 0x2, URZ ;  /* 0x00000002040478a5 */ /* 0x000fe2000f8e023f */
[----:B---3--:R-:W-:Y:S02]  /*0110*/  IMAD R6, R4, R9, RZ ;  /* 0x0000000904067224 */ /* 0x008fe400078e02ff */
[C---:B------:R-:W-:Y:S02]  /*0120*/  IMAD.SHL.U32 R5, R3.reuse, 0x2, RZ ;  /* 0x0000000203057824 */ /* 0x040fe400078e00ff */
[----:B------:R-:W-:-:S03]  /*0130*/  IMAD.HI R4, R3, 0x2, RZ ;  /* 0x0000000203047827 */ /* 0x000fc600078e02ff */
[----:B----4-:R-:W-:Y:S01]  /*0140*/  IADD3 R5, P0, P1, R5, UR6, R10 ;  /* 0x0000000605057c10 */ /* 0x010fe2000f91e00a */
[----:B------:R-:W-:-:S03]  /*0150*/  IMAD R8, R9, 0x2, R6 ;  /* 0x0000000209087824 */ /* 0x000fc600078e0206 */
[----:B------:R-:W-:Y:S01]  /*0160*/  IADD3.X R3, R4, UR5, R11, P0, P1 ;  /* 0x0000000504037c10 */ /* 0x000fe200087e240b */
[C---:B------:R-:W-:Y:S01]  /*0170*/  IMAD R16, R9.reuse, 0x2, R8 ;  /* 0x0000000209107824 */ /* 0x040fe200078e0208 */
[-C--:B------:R-:W-:Y:S02]  /*0180*/  LEA R10, P0, R6, R5.reuse, 0x1 ;  /* 0x00000005060a7211 */ /* 0x080fe400078008ff */
[----:B------:R-:W-:Y:S02]  /*0190*/  LEA R12, P1, R8, R5, 0x1 ;  /* 0x00000005080c7211 */ /* 0x000fe400078208ff */
[----:B------:R-:W-:Y:S01]  /*01a0*/  LEA.HI.X.SX32 R11, R6, R3, 0x1, P0 ;  /* 0x00000003060b7211 */ /* 0x000fe200000f0eff */
[C---:B------:R-:W-:Y:S01]  /*01b0*/  IMAD R6, R9.reuse, 0x2, R16 ;  /* 0x0000000209067824 */ /* 0x040fe200078e0210 */
[----:B------:R-:W-:Y:S02]  /*01c0*/  LEA R14, P0, R16, R5, 0x1 ;  /* 0x00000005100e7211 */ /* 0x000fe400078008ff */
[-C--:B------:R-:W-:Y:S01]  /*01d0*/  LEA.HI.X.SX32 R13, R8, R3.reuse, 0x1, P1 ;  /* 0x00000003080d7211 */ /* 0x080fe200008f0eff */
[C---:B------:R-:W-:Y:S01]  /*01e0*/  IMAD R8, R9.reuse, 0x2, R6 ;  /* 0x0000000209087824 */ /* 0x040fe200078e0206 */
[----:B------:R-:W-:Y:S01]  /*01f0*/  LEA.HI.X.SX32 R15, R16, R3, 0x1, P0 ;  /* 0x00000003100f7211 */ /* 0x000fe200000f0eff */
[----:B------:R0:W2:Y:S01]  /*0200*/  LDG.E.U16 R4, desc[UR44][R10.64] ;  /* 0x0000002c0a047981 */ /* 0x0000a2000c1e1500 */
[----:B------:R-:W-:Y:S01]  /*0210*/  LEA R16, P0, R6, R5, 0x1 ;  /* 0x0000000506107211 */ /* 0x000fe200078008ff */
[----:B------:R-:W-:-:S02]  /*0220*/  IMAD R22, R9, 0x2, R8 ;  /* 0x0000000209167824 */ /* 0x000fc400078e0208 */
[----:B------:R3:W4:Y:S01]  /*0230*/  LDG.E.U16 R7, desc[UR44][R12.64] ;  /* 0x0000002c0c077981 */ /* 0x000722000c1e1500 */
[----:B------:R-:W-:Y:S01]  /*0240*/  LEA.HI.X.SX32 R17, R6, R3, 0x1, P0 ;  /* 0x0000000306117211 */ /* 0x000fe200000f0eff */
[C---:B------:R-:W-:Y:S01]  /*0250*/  IMAD R24, R9.reuse, 0x2, R22 ;  /* 0x0000000209187824 */ /* 0x040fe200078e0216 */
[-C--:B------:R-:W-:Y:S01]  /*0260*/  LEA R20, P0, R22, R5.reuse, 0x1 ;  /* 0x0000000516147211 */ /* 0x080fe200078008ff */
[----:B------:R5:W4:Y:S01]  /*0270*/  LDG.E.U16 R6, desc[UR44][R14.64] ;  /* 0x0000002c0e067981 */ /* 0x000b22000c1e1500 */
[----:B------:R-:W-:Y:S02]  /*0280*/  LEA R18, P1, R8, R5, 0x1 ;  /* 0x0000000508127211 */ /* 0x000fe400078208ff */
[----:B------:R-:W-:Y:S02]  /*0290*/  LEA.HI.X.SX32 R21, R22, R3, 0x1, P0 ;  /* 0x0000000316157211 */ /* 0x000fe400000f0eff */
[C---:B0-----:R-:W-:Y:S02]  /*02a0*/  LEA R10, P0, R24.reuse, R5, 0x1 ;  /* 0x00000005180a7211 */ /* 0x041fe400078008ff */
[----:B------:R-:W-:Y:S01]  /*02b0*/  LEA R22, R9, R24, 0x1 ;  /* 0x0000001809167211 */ /* 0x000fe200078e08ff */
[----:B------:R-:W4:Y:S01]  /*02c0*/  LDG.E.U16 R27, desc[UR44][R20.64] ;  /* 0x0000002c141b7981 */ /* 0x000f22000c1e1500 */
[----:B------:R-:W-:-:S03]  /*02d0*/  LEA.HI.X.SX32 R11, R24, R3, 0x1, P0 ;  /* 0x00000003180b7211 */ /* 0x000fc600000f0eff */
[C---:B------:R-:W-:Y:S01]  /*02e0*/  IMAD R24, R9.reuse, 0x2, R22 ;  /* 0x0000000209187824 */ /* 0x040fe200078e0216 */
[----:B---3--:R-:W-:Y:S01]  /*02f0*/  LEA R12, P0, R22, R5, 0x1 ;  /* 0x00000005160c7211 */ /* 0x008fe200078008ff */
[----:B------:R-:W3:Y:S02]  /*0300*/  LDG.E.U16 R29, desc[UR44][R10.64] ;  /* 0x0000002c0a1d7981 */ /* 0x000ee4000c1e1500 */
[C---:B------:R-:W-:Y:S01]  /*0310*/  IMAD R26, R9.reuse, 0x2, R24 ;  /* 0x00000002091a7824 */ /* 0x040fe200078e0218 */
[-C--:B------:R-:W-:Y:S02]  /*0320*/  LEA.HI.X.SX32 R19, R8, R3.reuse, 0x1, P1 ;  /* 0x0000000308137211 */ /* 0x080fe400008f0eff */
[----:B------:R0:W3:Y:S01]  /*0330*/  LDG.E.U16 R8, desc[UR44][R16.64] ;  /* 0x0000002c10087981 */ /* 0x0000e2000c1e1500 */
[----:B------:R-:W-:Y:S01]  /*0340*/  LEA.HI.X.SX32 R13, R22, R3, 0x1, P0 ;  /* 0x00000003160d7211 */ /* 0x000fe200000f0eff */
[----:B------:R-:W-:Y:S01]  /*0350*/  IMAD R22, R9, 0x2, R26 ;  /* 0x0000000209167824 */ /* 0x000fe200078e021a */
[-C--:B-----5:R-:W-:Y:S01]  /*0360*/  LEA R14, P1, R24, R5.reuse, 0x1 ;  /* 0x00000005180e7211 */ /* 0x0a0fe200078208ff */
[----:B------:R5:W4:Y:S01]  /*0370*/  LDG.E.U16 R48, desc[UR44][R18.64] ;  /* 0x0000002c12307981 */ /* 0x000b22000c1e1500 */
[----:B0-----:R-:W-:-:S03]  /*0380*/  LEA R16, P0, R26, R5, 0x1 ;  /* 0x000000051a107211 */ /* 0x001fc600078008ff */
[----:B------:R0:W3:Y:S01]  /*0390*/  LDG.E.U16 R31, desc[UR44][R12.64] ;  /* 0x0000002c0c1f7981 */ /* 0x0000e2000c1e1500 */
[-C--:B------:R-:W-:Y:S02]  /*03a0*/  LEA.HI.X.SX32 R15, R24, R3.reuse, 0x1, P1 ;  /* 0x00000003180f7211 */ /* 0x080fe400008f0eff */
[----:B------:R-:W-:Y:S01]  /*03b0*/  LEA.HI.X.SX32 R17, R26, R3, 0x1, P0 ;  /* 0x000000031a117211 */ /* 0x000fe200000f0eff */
[C---:B------:R-:W-:Y:S01]  /*03c0*/  IMAD R24, R9.reuse, 0x2, R22 ;  /* 0x0000000209187824 */ /* 0x040fe200078e0216 */
[C---:B-----5:R-:W-:Y:S01]  /*03d0*/  LEA R18, P0, R22.reuse, R5, 0x1 ;  /* 0x0000000516127211 */ /* 0x060fe200078008ff */
[----:B------:R5:W3:Y:S03]  /*03e0*/  LDG.E.U16 R50, desc[UR44][R14.64] ;  /* 0x0000002c0e327981 */ /* 0x000ae6000c1e1500 */
[----:B------:R-:W-:Y:S01]  /*03f0*/  LEA.HI.X.SX32 R19, R22, R3, 0x1, P0 ;  /* 0x0000000316137211 */ /* 0x000fe200000f0eff */
[C---:B------:R-:W-:Y:S01]  /*0400*/  IMAD R22, R9.reuse, 0x2, R24 ;  /* 0x0000000209167824 */ /* 0x040fe200078e0218 */
[-C--:B------:R-:W-:Y:S01]  /*0410*/  LEA R10, P0, R24, R5.reuse, 0x1 ;  /* 0x00000005180a7211 */ /* 0x080fe200078008ff */
[----:B------:R1:W3:Y:S02]  /*0420*/  LDG.E.U16 R33, desc[UR44][R16.64] ;  /* 0x0000002c10217981 */ /* 0x0002e4000c1e1500 */
[----:B------:R-:W-:Y:S01]  /*0430*/  IMAD R26, R9, 0x2, R22 ;  /* 0x00000002091a7824 */ /* 0x000fe200078e0216 */
[----:B------:R-:W-:Y:S01]  /*0440*/  LEA R20, P1, R22, R5, 0x1 ;  /* 0x0000000516147211 */ /* 0x000fe200078208ff */
[----:B------:R1:W3:Y:S01]  /*0450*/  LDG.E.U16 R35, desc[UR44][R18.64] ;  /* 0x0000002c12237981 */ /* 0x0002e2000c1e1500 */
[----:B------:R-:W-:-:S02]  /*0460*/  LEA.HI.X.SX32 R11, R24, R3, 0x1, P0 ;  /* 0x00000003180b7211 */ /* 0x000fc400000f0eff */
[----:B------:R-:W-:Y:S01]  /*0470*/  LEA.HI.X.SX32 R21, R22, R3, 0x1, P1 ;  /* 0x0000000316157211 */ /* 0x000fe200008f0eff */
[C---:B------:R-:W-:Y:S01]  /*0480*/  IMAD R22, R9.reuse, 0x2, R26 ;  /* 0x0000000209167824 */ /* 0x040fe200078e021a */
[C---:B0-----:R-:W-:Y:S01]  /*0490*/  LEA R12, P0, R26.reuse, R5, 0x1 ;  /* 0x000000051a0c7211 */ /* 0x041fe200078008ff */
[----:B------:R-:W3:Y:S02]  /*04a0*/  LDG.E.U16 R37, desc[UR44][R10.64] ;  /* 0x0000002c0a257981 */ /* 0x000ee4000c1e1500 */
[----:B------:R-:W-:Y:S01]  /*04b0*/  IMAD R24, R9, 0x2, R22 ;  /* 0x0000000209187824 */ /* 0x000fe200078e0216 */
[----:B------:R-:W-:Y:S01]  /*04c0*/  LEA.HI.X.SX32 R13, R26, R3, 0x1, P0 ;  /* 0x000000031a0d7211 */ /* 0x000fe200000f0eff */
[----:B------:R0:W3:Y:S01]  /*04d0*/  LDG.E.U16 R52, desc[UR44][R20.64] ;  /* 0x0000002c14347981 */ /* 0x0000e2000c1e1500 */
[----:B-----5:R-:W-:-:S03]  /*04e0*/  LEA R14, P0, R22, R5, 0x1 ;  /* 0x00000005160e7211 */ /* 0x020fc600078008ff */
[----:B------:R5:W3:Y:S01]  /*04f0*/  LDG.E.U16 R39, desc[UR44][R12.64] ;  /* 0x0000002c0c277981 */ /* 0x000ae2000c1e1500 */
[----:B------:R-:W-:Y:S02]  /*0500*/  LEA.HI.X.SX32 R15, R22, R3, 0x1, P0 ;  /* 0x00000003160f7211 */ /* 0x000fe400000f0eff */
[C---:B------:R-:W-:Y:S02]  /*0510*/  LEA R22, R9.reuse, R24, 0x1 ;  /* 0x0000001809167211 */ /* 0x040fe400078e08ff */
[-C--:B-1----:R-:W-:Y:S01]  /*0520*/  LEA R16, P0, R24, R5.reuse, 0x1 ;  /* 0x0000000518107211 */ /* 0x082fe200078008ff */
[----:B------:R1:W3:Y:S02]  /*0530*/  LDG.E.U16 R41, desc[UR44][R14.64] ;  /* 0x0000002c0e297981 */ /* 0x0002e4000c1e1500 */
[C---:B------:R-:W-:Y:S01]  /*0540*/  IMAD R26, R9.reuse, 0x2, R22 ;  /* 0x00000002091a7824 */ /* 0x040fe200078e0216 */
[----:B------:R-:W-:Y:S02]  /*0550*/  LEA R18, P1, R22, R5, 0x1 ;  /* 0x0000000516127211 */ /* 0x000fe400078208ff */
[----:B------:R-:W-:Y:S01]  /*0560*/  LEA.HI.X.SX32 R17, R24, R3, 0x1, P0 ;  /* 0x0000000318117211 */ /* 0x000fe200000f0eff */
[----:B0-----:R-:W-:Y:S01]  /*0570*/  IMAD R20, R9, 0x2, R26 ;  /* 0x0000000209147824 */ /* 0x001fe200078e021a */
[----:B------:R-:W-:-:S02]  /*0580*/  LEA R10, P0, R26, R5, 0x1 ;  /* 0x000000051a0a7211 */ /* 0x000fc400078008ff */
[-C--:B------:R-:W-:Y:S01]  /*0590*/  LEA.HI.X.SX32 R19, R22, R3.reuse, 0x1, P1 ;  /* 0x0000000316137211 */ /* 0x080fe200008f0eff */
[C---:B------:R-:W-:Y:S01]  /*05a0*/  IMAD R22, R9.reuse, 0x2, R20 ;  /* 0x0000000209167824 */ /* 0x040fe200078e0214 */
[----:B------:R-:W-:Y:S01]  /*05b0*/  LEA.HI.X.SX32 R11, R26, R3, 0x1, P0 ;  /* 0x000000031a0b7211 */ /* 0x000fe200000f0eff */
[----:B------:R0:W3:Y:S01]  /*05c0*/  LDG.E.U16 R43, desc[UR44][R16.64] ;  /* 0x0000002c102b7981 */ /* 0x0000e2000c1e1500 */
[C---:B-----5:R-:W-:Y:S01]  /*05d0*/  LEA R12, P0, R20.reuse, R5, 0x1 ;  /* 0x00000005140c7211 */ /* 0x060fe200078008ff */
[C---:B------:R-:W-:Y:S02]  /*05e0*/  IMAD R24, R9.reuse, 0x2, R22 ;  /* 0x0000000209187824 */ /* 0x040fe400078e0216 */
[----:B------:R5:W3:Y:S01]  /*05f0*/  LDG.E.U16 R45, desc[UR44][R10.64] ;  /* 0x0000002c0a2d7981 */ /* 0x000ae2000c1e1500 */
[----:B------:R-:W-:Y:S01]  /*0600*/  LEA.HI.X.SX32 R13, R20, R3, 0x1, P0 ;  /* 0x00000003140d7211 */ /* 0x000fe200000f0eff */
[----:B------:R-:W-:Y:S01]  /*0610*/  IMAD R26, R9, 0x2, R24 ;  /* 0x00000002091a7824 */ /* 0x000fe200078e0218 */
[-C--:B-1----:R-:W-:Y:S01]  /*0620*/  LEA R14, P0, R22, R5.reuse, 0x1 ;  /* 0x00000005160e7211 */ /* 0x082fe200078008ff */
[----:B------:R-:W3:Y:S01]  /*0630*/  LDG.E.U16 R54, desc[UR44][R18.64] ;  /* 0x0000002c12367981 */ /* 0x000ee2000c1e1500 */
[----:B------:R-:W-:-:S02]  /*0640*/  LEA R20, P1, R24, R5, 0x1 ;  /* 0x0000000518147211 */ /* 0x000fc400078208ff */
[-C--:B------:R-:W-:Y:S01]  /*0650*/  LEA.HI.X.SX32 R15, R22, R3.reuse, 0x1, P0 ;  /* 0x00000003160f7211 */ /* 0x080fe200000f0eff */
[C---:B------:R-:W-:Y:S01]  /*0660*/  IMAD R22, R9.reuse, 0x2, R26 ;  /* 0x0000000209167824 */ /* 0x040fe200078e021a */
[----:B------:R-:W-:Y:S01]  /*0670*/  LEA.HI.X.SX32 R21, R24, R3, 0x1, P1 ;  /* 0x0000000318157211 */ /* 0x000fe200008f0eff */
[----:B------:R1:W3:Y:S01]  /*0680*/  LDG.E.U16 R47, desc[UR44][R12.64] ;  /* 0x0000002c0c2f7981 */ /* 0x0002e2000c1e1500 */
[C---:B0-----:R-:W-:Y:S01]  /*0690*/  LEA R16, P0, R26.reuse, R5, 0x1 ;  /* 0x000000051a107211 */ /* 0x041fe200078008ff */
[C---:B------:R-:W-:Y:S02]  /*06a0*/  IMAD R24, R9.reuse, 0x2, R22 ;  /* 0x0000000209187824 */ /* 0x040fe400078e0216 */
[----:B------:R0:W3:Y:S01]  /*06b0*/  LDG.E.U16 R49, desc[UR44][R14.64] ;  /* 0x0000002c0e317981 */ /* 0x0000e2000c1e1500 */
[----:B------:R-:W-:Y:S01]  /*06c0*/  LEA.HI.X.SX32 R17, R26, R3, 0x1, P0 ;  /* 0x000000031a117211 */ /* 0x000fe200000f0eff */
[C---:B------:R-:W-:Y:S01]  /*06d0*/  IMAD R26, R9.reuse, 0x2, R24 ;  /* 0x00000002091a7824 */ /* 0x040fe200078e0218 */
[C---:B-----5:R-:W-:Y:S01]  /*06e0*/  LEA R10, P0, R22.reuse, R5, 0x1 ;  /* 0x00000005160a7211 */ /* 0x060fe200078008ff */
[----:B------:R-:W5:Y:S03]  /*06f0*/  LDG.E.U16 R56, desc[UR44][R20.64] ;  /* 0x0000002c14387981 */ /* 0x000f66000c1e1500 */
[----:B------:R-:W-:Y:S01]  /*0700*/  LEA.HI.X.SX32 R11, R22, R3, 0x1, P0 ;  /* 0x00000003160b7211 */ /* 0x000fe200000f0eff */
[----:B------:R0:W5:Y:S01]  /*0710*/  LDG.E.U16 R51, desc[UR44][R16.64] ;  /* 0x0000002c10337981 */ /* 0x000162000c1e1500 */
[----:B------:R-:W-:-:S02]  /*0720*/  LEA R22, R9, R26, 0x1 ;  /* 0x0000001a09167211 */ /* 0x000fc400078e08ff */
[-C--:B-1----:R-:W-:Y:S01]  /*0730*/  LEA R12, P0, R24, R5.reuse, 0x1 ;  /* 0x00000005180c7211 */ /* 0x082fe200078008ff */
[----:B------:R1:W5:Y:S02]  /*0740*/  LDG.E.U16 R53, desc[UR44][R10.64] ;  /* 0x0000002c0a357981 */ /* 0x000364000c1e1500 */
[C---:B------:R-:W-:Y:S01]  /*0750*/  IMAD R28, R9.reuse, 0x2, R22 ;  /* 0x00000002091c7824 */ /* 0x040fe200078e0216 */
[----:B------:R-:W-:Y:S02]  /*0760*/  LEA R18, P1, R26, R5, 0x1 ;  /* 0x000000051a127211 */ /* 0x000fe400078208ff */
[-C--:B------:R-:W-:Y:S01]  /*0770*/  LEA.HI.X.SX32 R13, R24, R3.reuse, 0x1, P0 ;  /* 0x00000003180d7211 */ /* 0x080fe200000f0eff */
[C---:B------:R-:W-:Y:S01]  /*0780*/  IMAD R24, R9.reuse, 0x2, R28 ;  /* 0x0000000209187824 */ /* 0x040fe200078e021c */
[----:B------:R-:W-:Y:S02]  /*0790*/  LEA.HI.X.SX32 R19, R26, R3, 0x1, P1 ;  /* 0x000000031a137211 */ /* 0x000fe400008f0eff */
[C---:B0-----:R-:W-:Y:S01]  /*07a0*/  LEA R14, P0, R22.reuse, R5, 0x1 ;  /* 0x00000005160e7211 */ /* 0x041fe200078008ff */
[C---:B------:R-:W-:Y:S01]  /*07b0*/  IMAD R26, R9.reuse, 0x2, R24 ;  /* 0x00000002091a7824 */ /* 0x040fe200078e0218 */
[----:B------:R0:W5:Y:S02]  /*07c0*/  LDG.E.U16 R55, desc[UR44][R12.64] ;  /* 0x0000002c0c377981 */ /* 0x000164000c1e1500 */
[----:B------:R-:W-:Y:S01]  /*07d0*/  LEA.HI.X.SX32 R15, R22, R3, 0x1, P0 ;  /* 0x00000003160f7211 */ /* 0x000fe200000f0eff */
[C---:B------:R-:W-:Y:S01]  /*07e0*/  IMAD R22, R9.reuse, 0x2, R26 ;  /* 0x0000000209167824 */ /* 0x040fe200078e021a */
[C---:B------:R-:W-:Y:S01]  /*07f0*/  LEA R16, P0, R28.reuse, R5, 0x1 ;  /* 0x000000051c107211 */ /* 0x040fe200078008ff */
[----:B------:R-:W5:Y:S02]  /*0800*/  LDG.E.U16 R58, desc[UR44][R18.64] ;  /* 0x0000002c123a7981 */ /* 0x000f64000c1e1500 */
[C---:B------:R-:W-:Y:S01]  /*0810*/  IMAD R30, R9.reuse, 0x2, R22 ;  /* 0x00000002091e7824 */ /* 0x040fe200078e0216 */
[----:B------:R-:W-:Y:S01]  /*0820*/  LEA.HI.X.SX32 R17, R28, R3, 0x1, P0 ;  /* 0x000000031c117211 */ /* 0x000fe200000f0eff */
[----:B------:R0:W5:Y:S02]  /*0830*/  LDG.E.U16 R57, desc[UR44][R14.64] ;  /* 0x0000002c0e397981 */ /* 0x000164000c1e1500 */
[C---:B------:R-:W-:Y:S01]  /*0840*/  IMAD R28, R9.reuse, 0x2, R30 ;  /* 0x00000002091c7824 */ /* 0x040fe200078e021e */
[C---:B-1----:R-:W-:Y:S01]  /*0850*/  LEA R10, P0, R24.reuse, R5, 0x1 ;  /* 0x00000005180a7211 */ /* 0x042fe200078008ff */
[----:B------:R-:W5:Y:S02]  /*0860*/  LDG.E.U16 R59, desc[UR44][R16.64] ;  /* 0x0000002c103b7981 */ /* 0x000f64000c1e1500 */
[----:B------:R-:W-:Y:S01]  /*0870*/  IMAD R32, R9, 0x2, R28 ;  /* 0x0000000209207824 */ /* 0x000fe200078e021c */
[----:B------:R-:W-:-:S02]  /*0880*/  LEA.HI.X.SX32 R11, R24, R3, 0x1, P0 ;  /* 0x00000003180b7211 */ /* 0x000fc400000f0eff */
[-C--:B------:R-:W-:Y:S01]  /*0890*/  LEA R20, P1, R26, R5.reuse, 0x1 ;  /* 0x000000051a147211 */ /* 0x080fe200078208ff */
[C---:B------:R-:W-:Y:S01]  /*08a0*/  IMAD R24, R9.reuse, 0x2, R32 ;  /* 0x0000000209187824 */ /* 0x040fe200078e0220 */
[----:B0-----:R-:W-:Y:S01]  /*08b0*/  LEA R12, P0, R22, R5, 0x1 ;  /* 0x00000005160c7211 */ /* 0x001fe200078008ff */
[----:B------:R0:W5:Y:S01]  /*08c0*/  LDG.E.U16 R60, desc[UR44][R10.64] ;  /* 0x0000002c0a3c7981 */ /* 0x000162000c1e1500 */
[-C--:B------:R-:W-:Y:S02]  /*08d0*/  LEA.HI.X.SX32 R21, R26, R3.reuse, 0x1, P1 ;  /* 0x000000031a157211 */ /* 0x080fe400008f0eff */
[C---:B------:R-:W-:Y:S02]  /*08e0*/  LEA R26, R9.reuse, R24, 0x1 ;  /* 0x00000018091a7211 */ /* 0x040fe400078e08ff */
[----:B------:R-:W-:Y:S01]  /*08f0*/  LEA.HI.X.SX32 R13, R22, R3, 0x1, P0 ;  /* 0x00000003160d7211 */ /* 0x000fe200000f0eff */
[----:B------:R-:W5:Y:S01]  /*0900*/  LDG.E.U16 R62, desc[UR44][R20.64] ;  /* 0x0000002c143e7981 */ /* 0x000f62000c1e1500 */
[-C--:B------:R-:W-:Y:S01]  /*0910*/  LEA R14, P0, R30, R5.reuse, 0x1 ;  /* 0x000000051e0e7211 */ /* 0x080fe200078008ff */
[C---:B------:R-:W-:Y:S01]  /*0920*/  IMAD R22, R9.reuse, 0x2, R26 ;  /* 0x0000000209167824 */ /* 0x040fe200078e021a */
[----:B0-----:R-:W-:Y:S01]  /*0930*/  LEA R10, P1, R32, R5, 0x1 ;  /* 0x00000005200a7211 */ /* 0x001fe200078208ff */
[----:B------:R0:W5:Y:S01]  /*0940*/  LDG.E.U16 R61, desc[UR44][R12.64] ;  /* 0x0000002c0c3d7981 */ /* 0x000162000c1e1500 */
[----:B------:R-:W-:Y:S01]  /*0950*/  LEA.HI.X.SX32 R15, R30, R3, 0x1, P0 ;  /* 0x000000031e0f7211 */ /* 0x000fe200000f0eff */
[----:B------:R-:W-:Y:S01]  /*0960*/  IMAD R30, R9, 0x2, R22 ;  /* 0x00000002091e7824 */ /* 0x000fe200078e0216 */
[----:B------:R-:W-:-:S03]  /*0970*/  LEA R16, P0, R28, R5, 0x1 ;  /* 0x000000051c107211 */ /* 0x000fc600078008ff */
[C---:B------:R-:W-:Y:S01]  /*0980*/  IMAD R34, R9.reuse, 0x2, R30 ;  /* 0x0000000209227824 */ /* 0x040fe200078e021e */
[----:B------:R-:W-:Y:S01]  /*0990*/  LEA.HI.X.SX32 R17, R28, R3, 0x1, P0 ;  /* 0x000000031c117211 */ /* 0x000fe200000f0eff */
[----:B------:R1:W5:Y:S02]  /*09a0*/  LDG.E.U16 R63, desc[UR44][R14.64] ;  /* 0x0000002c0e3f7981 */ /* 0x000364000c1e1500 */
[C---:B------:R-:W-:Y:S01]  /*09b0*/  IMAD R28, R9.reuse, 0x2, R34 ;  /* 0x00000002091c7824 */ /* 0x040fe200078e0222 */
[----:B------:R-:W-:Y:S01]  /*09c0*/  LEA R18, P0, R24, R5, 0x1 ;  /* 0x0000000518127211 */ /* 0x000fe200078008ff */
[----:B------:R-:W5:Y:S01]  /*09d0*/  LDG.E.U16 R64, desc[UR44][R16.64] ;  /* 0x0000002c10407981 */ /* 0x000f62000c1e1500 */
[-C--:B------:R-:W-:Y:S01]  /*09e0*/  LEA.HI.X.SX32 R11, R32, R3.reuse, 0x1, P1 ;  /* 0x00000003200b7211 */ /* 0x080fe200008f0eff */
[C---:B------:R-:W-:Y:S01]  /*09f0*/  IMAD R32, R9.reuse, 0x2, R28 ;  /* 0x0000000209207824 */ /* 0x040fe200078e021c */
[----:B------:R-:W-:Y:S02]  /*0a00*/  LEA.HI.X.SX32 R19, R24, R3, 0x1, P0 ;  /* 0x0000000318137211 */ /* 0x000fe400000f0eff */
[-C--:B0-----:R-:W-:Y:S01]  /*0a10*/  LEA R12, P0, R26, R5.reuse, 0x1 ;  /* 0x000000051a0c7211 */ /* 0x081fe200078008ff */
[C---:B------:R-:W-:Y:S01]  /*0a20*/  IMAD R24, R9.reuse, 0x2, R32 ;  /* 0x0000000209187824 */ /* 0x040fe200078e0220 */
[----:B------:R-:W-:Y:S01]  /*0a30*/  LEA R20, P1, R30, R5, 0x1 ;  /* 0x000000051e147211 */ /* 0x000fe200078208ff */
[----:B------:R0:W5:Y:S01]  /*0a40*/  LDG.E.U16 R66, desc[UR44][R10.64] ;  /* 0x0000002c0a427981 */ /* 0x000162000c1e1500 */
[----:B------:R-:W-:Y:S01]  /*0a50*/  LEA.HI.X.SX32 R13, R26, R3, 0x1, P0 ;  /* 0x000000031a0d7211 */ /* 0x000fe200000f0eff */
[C---:B------:R-:W-:Y:S01]  /*0a60*/  IMAD R26, R9.reuse, 0x2, R24 ;  /* 0x00000002091a7824 */ /* 0x040fe200078e0218 */
[C---:B-1----:R-:W-:Y:S01]  /*0a70*/  LEA R14, P0, R22.reuse, R5, 0x1 ;  /* 0x00000005160e7211 */ /* 0x042fe200078008ff */
[----:B------:R1:W5:Y:S02]  /*0a80*/  LDG.E.U16 R65, desc[UR44][R18.64] ;  /* 0x0000002c12417981 */ /* 0x000364000c1e1500 */
[C---:B------:R-:W-:Y:S01]  /*0a90*/  IMAD R36, R9.reuse, 0x2, R26 ;  /* 0x0000000209247824 */ /* 0x040fe200078e021a */
[-C--:B------:R-:W-:Y:S01]  /*0aa0*/  LEA.HI.X.SX32 R15, R22, R3.reuse, 0x1, P0 ;  /* 0x00000003160f7211 */ /* 0x080fe200000f0eff */
[----:B------:R1:W5:Y:S03]  /*0ab0*/  LDG.E.U16 R67, desc[UR44][R12.64] ;  /* 0x0000002c0c437981 */ /* 0x000366000c1e1500 */
[----:B------:R-:W-:Y:S01]  /*0ac0*/  LEA R22, R9, R36, 0x1 ;  /* 0x0000002409167211 */ /* 0x000fe200078e08ff */
[----:B------:R1:W5:Y:S01]  /*0ad0*/  LDG.E.U16 R68, desc[UR44][R14.64] ;  /* 0x0000002c0e447981 */ /* 0x000362000c1e1500 */
[----:B------:R-:W-:-:S02]  /*0ae0*/  LEA.HI.X.SX32 R21, R30, R3, 0x1, P1 ;  /* 0x000000031e157211 */ /* 0x000fc400008f0eff */
[-C--:B0-----:R-:W-:Y:S01]  /*0af0*/  LEA R10, P0, R34, R5.reuse, 0x1 ;  /* 0x00000005220a7211 */ /* 0x081fe200078008ff */
[C---:B------:R-:W-:Y:S01]  /*0b00*/  IMAD R30, R9.reuse, 0x2, R22 ;  /* 0x00000002091e7824 */ /* 0x040fe200078e0216 */
[----:B-1----:R-:W-:Y:S01]  /*0b10*/  LEA R18, P1, R24, R5, 0x1 ;  /* 0x0000000518127211 */ /* 0x002fe200078208ff */
[----:B------:R-:W5:Y:S01]  /*0b20*/  LDG.E.U16 R70, desc[UR44][R20.64] ;  /* 0x0000002c14467981 */ /* 0x000f62000c1e1500 */
        /* <DEDUP_REMOVED lines=8> */
[----:B------:R1:W5:Y:S02]  /*0bb0*/  LDG.E.U16 R71, desc[UR44][R16.64] ;  /* 0x0000002c10477981 */ /* 0x000364000c1e1500 */
[----:B------:R-:W-:Y:S01]  /*0bc0*/  IMAD R40, R9, 0x2, R28 ;  /* 0x0000000209287824 */ /* 0x000fe200078e021c */
[----:B------:R-:W-:-:S03]  /*0bd0*/  LEA.HI.X.SX32 R19, R24, R3, 0x1, P1 ;  /* 0x0000000318137211 */ /* 0x000fc600008f0eff */
[C---:B------:R-:W-:Y:S01]  /*0be0*/  IMAD R24, R9.reuse, 0x2, R40 ;  /* 0x0000000209187824 */ /* 0x040fe200078e0228 */
[----:B------:R-:W-:Y:S01]  /*0bf0*/  LEA.HI.X.SX32 R13, R32, R3, 0x1, P0 ;  /* 0x00000003200d7211 */ /* 0x000fe200000f0eff */
[----:B------:R-:W5:Y:S01]  /*0c00*/  LDG.E.U16 R74, desc[UR44][R18.64] ;  /* 0x0000002c124a7981 */ /* 0x000f62000c1e1500 */
[C---:B------:R-:W-:Y:S01]  /*0c10*/  LEA R14, P0, R26.reuse, R5, 0x1 ;  /* 0x000000051a0e7211 */ /* 0x040fe200078008ff */
[C---:B------:R-:W-:Y:S02]  /*0c20*/  IMAD R32, R9.reuse, 0x2, R24 ;  /* 0x0000000209207824 */ /* 0x040fe400078e0218 */
[----:B------:R1:W5:Y:S01]  /*0c30*/  LDG.E.U16 R72, desc[UR44][R12.64] ;  /* 0x0000002c0c487981 */ /* 0x000362000c1e1500 */
[----:B------:R-:W-:Y:S01]  /*0c40*/  LEA.HI.X.SX32 R15, R26, R3, 0x1, P0 ;  /* 0x000000031a0f7211 */ /* 0x000fe200000f0eff */
[----:B------:R-:W-:Y:S01]  /*0c50*/  IMAD R26, R9, 0x2, R32 ;  /* 0x00000002091a7824 */ /* 0x000fe200078e0220 */
[----:B0-----:R-:W-:-:S03]  /*0c60*/  LEA R10, P0, R36, R5, 0x1 ;  /* 0x00000005240a7211 */ /* 0x001fc600078008ff */
[----:B------:R0:W5:Y:S01]  /*0c70*/  LDG.E.U16 R73, desc[UR44][R14.64] ;  /* 0x0000002c0e497981 */ /* 0x000162000c1e1500 */
[----:B------:R-:W-:Y:S02]  /*0c80*/  LEA.HI.X.SX32 R11, R36, R3, 0x1, P0 ;  /* 0x00000003240b7211 */ /* 0x000fe400000f0eff */
[C---:B------:R-:W-:Y:S02]  /*0c90*/  LEA R36, R9.reuse, R26, 0x1 ;  /* 0x0000001a09247211 */ /* 0x040fe400078e08ff */
[-C--:B-1----:R-:W-:Y:S01]  /*0ca0*/  LEA R16, P0, R22, R5.reuse, 0x1 ;  /* 0x0000000516107211 */ /* 0x082fe200078008ff */
[----:B------:R1:W5:Y:S02]  /*0cb0*/  LDG.E.U16 R75, desc[UR44][R10.64] ;  /* 0x0000002c0a4b7981 */ /* 0x000364000c1e1500 */
[C---:B------:R-:W-:Y:S01]  /*0cc0*/  IMAD R42, R9.reuse, 0x2, R36 ;  /* 0x00000002092a7824 */ /* 0x040fe200078e0224 */
[----:B------:R-:W-:Y:S02]  /*0cd0*/  LEA R12, P1, R30, R5, 0x1 ;  /* 0x000000051e0c7211 */ /* 0x000fe400078208ff */
[----:B------:R-:W-:Y:S01]  /*0ce0*/  LEA.HI.X.SX32 R17, R22, R3, 0x1, P0 ;  /* 0x0000000316117211 */ /* 0x000fe200000f0eff */
[----:B------:R-:W-:Y:S01]  /*0cf0*/  IMAD R44, R9, 0x2, R42 ;  /* 0x00000002092c7824 */ /* 0x000fe200078e022a */
[----:B------:R-:W-:-:S02]  /*0d00*/  LEA R18, P0, R34, R5, 0x1 ;  /* 0x0000000522127211 */ /* 0x000fc400078008ff */
[-C--:B------:R-:W-:Y:S01]  /*0d10*/  LEA.HI.X.SX32 R13, R30, R3.reuse, 0x1, P1 ;  /* 0x000000031e0d7211 */ /* 0x080fe200008f0eff */
[C---:B------:R-:W-:Y:S01]  /*0d20*/  IMAD R30, R9.reuse, 0x2, R44 ;  /* 0x00000002091e7824 */ /* 0x040fe200078e022c */
[----:B------:R-:W-:Y:S01]  /*0d30*/  LEA.HI.X.SX32 R19, R34, R3, 0x1, P0 ;  /* 0x0000000322137211 */ /* 0x000fe200000f0eff */
[----:B------:R-:W5:Y:S01]  /*0d40*/  LDG.E.U16 R76, desc[UR44][R16.64] ;  /* 0x0000002c104c7981 */ /* 0x000f62000c1e1500 */
[-C--:B0-----:R-:W-:Y:S01]  /*0d50*/  LEA R14, P0, R38, R5.reuse, 0x1 ;  /* 0x00000005260e7211 */ /* 0x081fe200078008ff */
[C---:B------:R-:W-:Y:S01]  /*0d60*/  IMAD R34, R9.reuse, 0x2, R30 ;  /* 0x0000000209227824 */ /* 0x040fe200078e021e */
[----:B------:R-:W-:Y:S01]  /*0d70*/  LEA R20, P1, R36, R5, 0x1 ;  /* 0x0000000524147211 */ /* 0x000fe200078208ff */
[----:B------:R-:W5:Y:S01]  /*0d80*/  LDG.E.U16 R78, desc[UR44][R12.64] ;  /* 0x0000002c0c4e7981 */ /* 0x000f62000c1e1500 */
[----:B------:R-:W-:Y:S01]  /*0d90*/  LEA.HI.X.SX32 R15, R38, R3, 0x1, P0 ;  /* 0x00000003260f7211 */ /* 0x000fe200000f0eff */
[C---:B------:R-:W-:Y:S01]  /*0da0*/  IMAD R38, R9.reuse, 0x2, R34 ;  /* 0x0000000209267824 */ /* 0x040fe200078e0222 */
[C---:B-1----:R-:W-:Y:S01]  /*0db0*/  LEA R10, P0, R40.reuse, R5, 0x1 ;  /* 0x00000005280a7211 */ /* 0x042fe200078008ff */
[----:B------:R0:W5:Y:S02]  /*0dc0*/  LDG.E.U16 R77, desc[UR44][R18.64] ;  /* 0x0000002c124d7981 */ /* 0x000164000c1e1500 */
[C---:B------:R-:W-:Y:S01]  /*0dd0*/  IMAD R46, R9.reuse, 0x2, R38 ;  /* 0x00000002092e7824 */ /* 0x040fe200078e0226 */
[-C--:B------:R-:W-:Y:S01]  /*0de0*/  LEA.HI.X.SX32 R11, R40, R3.reuse, 0x1, P0 ;  /* 0x00000003280b7211 */ /* 0x080fe200000f0eff */
[----:B------:R-:W5:Y:S02]  /*0df0*/  LDG.E.U16 R79, desc[UR44][R14.64] ;  /* 0x0000002c0e4f7981 */ /* 0x000f64000c1e1500 */
[C---:B------:R-:W-:Y:S01]  /*0e00*/  IMAD R40, R9.reuse, 0x2, R46 ;  /* 0x0000000209287824 */ /* 0x040fe200078e022e */
[----:B------:R-:W-:Y:S01]  /*0e10*/  LEA.HI.X.SX32 R21, R36, R3, 0x1, P1 ;  /* 0x0000000324157211 */ /* 0x000fe200008f0eff */
[----:B------:R1:W5:Y:S01]  /*0e20*/  LDG.E.U16 R80, desc[UR44][R10.64] ;  /* 0x0000002c0a507981 */ /* 0x000362000c1e1500 */
[----:B------:R-:W-:Y:S01]  /*0e30*/  LEA R22, P0, R34, R5, 0x1 ;  /* 0x0000000522167211 */ /* 0x000fe200078008ff */
[----:B------:R-:W-:-:S03]  /*0e40*/  IMAD R36, R9, 0x2, R40 ;  /* 0x0000000209247824 */ /* 0x000fc600078e0228 */
[----:B------:R-:W-:Y:S02]  /*0e50*/  LEA.HI.X.SX32 R23, R34, R3, 0x1, P0 ;  /* 0x0000000322177211 */ /* 0x000fe400000f0eff */
[-C--:B0-----:R-:W-:Y:S01]  /*0e60*/  LEA R18, P1, R36, R5.reuse, 0x1 ;  /* 0x0000000524127211 */ /* 0x081fe200078208ff */
[----:B------:R-:W5:Y:S01]  /*0e70*/  LDG.E.U16 R34, desc[UR44][R20.64] ;  /* 0x0000002c14227981 */ /* 0x000f62000c1e1500 */
[----:B------:R-:W-:Y:S02]  /*0e80*/  LEA R12, P0, R24, R5, 0x1 ;  /* 0x00000005180c7211 */ /* 0x000fe400078008ff */
[-C--:B------:R-:W-:Y:S01]  /*0e90*/  LEA.HI.X.SX32 R19, R36, R3.reuse, 0x1, P1 ;  /* 0x0000000324137211 */ /* 0x080fe200008f0eff */
[----:B------:R-:W5:Y:S01]  /*0ea0*/  LDG.E.U16 R82, desc[UR44][R22.64] ;  /* 0x0000002c16527981 */ /* 0x000f62000c1e1500 */
[----:B------:R-:W-:Y:S02]  /*0eb0*/  LEA.HI.X.SX32 R13, R24, R3, 0x1, P0 ;  /* 0x00000003180d7211 */ /* 0x000fe400000f0eff */
[-C--:B------:R-:W-:Y:S01]  /*0ec0*/  LEA R16, P1, R42, R5.reuse, 0x1 ;  /* 0x000000052a107211 */ /* 0x080fe200078208ff */
[----:B------:R0:W5:Y:S01]  /*0ed0*/  LDG.E.U16 R84, desc[UR44][R18.64] ;  /* 0x0000002c12547981 */ /* 0x000162000c1e1500 */
[----:B-1----:R-:W-:-:S02]  /*0ee0*/  LEA R10, P0, R38, R5, 0x1 ;  /* 0x00000005260a7211 */ /* 0x002fc400078008ff */
[C---:B------:R-:W-:Y:S01]  /*0ef0*/  LEA R36, R9.reuse, R36, 0x1 ;  /* 0x0000002409247211 */ /* 0x040fe200078e08ff */
[----:B------:R-:W5:Y:S01]  /*0f00*/  LDG.E.U16 R81, desc[UR44][R12.64] ;  /* 0x0000002c0c517981 */ /* 0x000f62000c1e1500 */
[-C--:B------:R-:W-:Y:S02]  /*0f10*/  LEA.HI.X.SX32 R17, R42, R3.reuse, 0x1, P1 ;  /* 0x000000032a117211 */ /* 0x080fe400008f0eff */
[----:B------:R-:W-:Y:S02]  /*0f20*/  LEA.HI.X.SX32 R11, R38, R3, 0x1, P0 ;  /* 0x00000003260b7211 */ /* 0x000fe400000f0eff */
[-C--:B------:R-:W-:Y:S01]  /*0f30*/  LEA R24, P1, R36, R5.reuse, 0x1 ;  /* 0x0000000524187211 */ /* 0x080fe200078208ff */
[----:B------:R-:W5:Y:S01]  /*0f40*/  LDG.E.U16 R83, desc[UR44][R16.64] ;  /* 0x0000002c10537981 */ /* 0x000f62000c1e1500 */
[----:B------:R-:W-:Y:S02]  /*0f50*/  LEA R14, P0, R32, R5, 0x1 ;  /* 0x00000005200e7211 */ /* 0x000fe400078008ff */
[-C--:B------:R-:W-:Y:S01]  /*0f60*/  LEA.HI.X.SX32 R25, R36, R3.reuse, 0x1, P1 ;  /* 0x0000000324197211 */ /* 0x080fe200008f0eff */
[----:B------:R-:W-:Y:S01]  /*0f70*/  IMAD R36, R9, 0x2, R36 ;  /* 0x0000000209247824 */ /* 0x000fe200078e0224 */
[----:B------:R-:W-:Y:S01]  /*0f80*/  LEA.HI.X.SX32 R15, R32, R3, 0x1, P0 ;  /* 0x00000003200f7211 */ /* 0x000fe200000f0eff */
[----:B------:R1:W5:Y:S01]  /*0f90*/  LDG.E.U16 R85, desc[UR44][R10.64] ;  /* 0x0000002c0a557981 */ /* 0x000362000c1e1500 */
[----:B0-----:R-:W-:-:S02]  /*0fa0*/  LEA R18, P1, R44, R5, 0x1 ;  /* 0x000000052c127211 */ /* 0x001fc400078208ff */
[----:B------:R-:W-:Y:S01]  /*0fb0*/  LEA R20, P0, R46, R5, 0x1 ;  /* 0x000000052e147211 */ /* 0x000fe200078008ff */
[----:B------:R0:W5:Y:S01]  /*0fc0*/  LDG.E.U16 R32, desc[UR44][R14.64] ;  /* 0x0000002c0e207981 */ /* 0x000162000c1e1500 */
[-C--:B------:R-:W-:Y:S02]  /*0fd0*/  LEA.HI.X.SX32 R19, R44, R3.reuse, 0x1, P1 ;  /* 0x000000032c137211 */ /* 0x080fe400008f0eff */
[----:B------:R-:W-:Y:S01]  /*0fe0*/  LEA.HI.X.SX32 R21, R46, R3, 0x1, P0 ;  /* 0x000000032e157211 */ /* 0x000fe200000f0eff */
[----:B------:R-:W5:Y:S01]  /*0ff0*/  LDG.E.U16 R25, desc[UR44][R24.64] ;  /* 0x0000002c18197981 */ /* 0x000f62000c1e1500 */
[-C--:B------:R-:W-:Y:S02]  /*1000*/  LEA R22, P1, R36, R5.reuse, 0x1 ;  /* 0x0000000524167211 */ /* 0x080fe400078208ff */
[----:B-1----:R-:W-:Y:S01]  /*1010*/  LEA R10, P0, R28, R5, 0x1 ;  /* 0x000000051c0a7211 */ /* 0x002fe200078008ff */
[----:B------:R1:W5:Y:S01]  /*1020*/  LDG.E.U16 R38, desc[UR44][R18.64] ;  /* 0x0000002c12267981 */ /* 0x000362000c1e1500 */
[-C--:B------:R-:W-:Y:S01]  /*1030*/  LEA.HI.X.SX32 R23, R36, R3.reuse, 0x1, P1 ;  /* 0x0000000324177211 */ /* 0x080fe200008f0eff */
[----:B------:R-:W-:Y:S01]  /*1040*/  IMAD R36, R9, 0x2, R36 ;  /* 0x0000000209247824 */ /* 0x000fe200078e0224 */
[----:B------:R-:W-:Y:S01]  /*1050*/  LEA.HI.X.SX32 R11, R28, R3, 0x1, P0 ;  /* 0x000000031c0b7211 */ /* 0x000fe200000f0eff */
[----:B------:R-:W5:Y:S01]  /*1060*/  LDG.E.U16 R20, desc[UR44][R20.64] ;  /* 0x0000002c14147981 */ /* 0x000f62000c1e1500 */
[----:B------:R-:W-:-:S02]  /*1070*/  LEA R12, P0, R26, R5, 0x1 ;  /* 0x000000051a0c7211 */ /* 0x000fc400078008ff */
[----:B0-----:R-:W-:Y:S01]  /*1080*/  LEA R14, P1, R30, R5, 0x1 ;  /* 0x000000051e0e7211 */ /* 0x001fe200078208ff */
[----:B------:R-:W5:Y:S01]  /*1090*/  LDG.E.U16 R22, desc[UR44][R22.64] ;  /* 0x0000002c16167981 */ /* 0x000f62000c1e1500 */
[-C--:B------:R-:W-:Y:S02]  /*10a0*/  LEA.HI.X.SX32 R13, R26, R3.reuse, 0x1, P0 ;  /* 0x000000031a0d7211 */ /* 0x080fe400000f0eff */
[----:B------:R-:W-:Y:S01]  /*10b0*/  LEA.HI.X.SX32 R15, R30, R3, 0x1, P1 ;  /* 0x000000031e0f7211 */ /* 0x000fe200008f0eff */
[----:B------:R-:W5:Y:S01]  /*10c0*/  LDG.E.U16 R10, desc[UR44][R10.64] ;  /* 0x0000002c0a0a7981 */ /* 0x000f62000c1e1500 */
[-C--:B------:R-:W-:Y:S02]  /*10d0*/  LEA R16, P0, R40, R5.reuse, 0x1 ;  /* 0x0000000528107211 */ /* 0x080fe400078008ff */
[----:B-1----:R-:W-:Y:S01]  /*10e0*/  LEA R18, P1, R36, R5, 0x1 ;  /* 0x0000000524127211 */ /* 0x002fe200078208ff */
[----:B------:R-:W5:Y:S01]  /*10f0*/  LDG.E.U16 R12, desc[UR44][R12.64] ;  /* 0x0000002c0c0c7981 */ /* 0x000f62000c1e1500 */
[----:B------:R-:W-:-:S02]  /*1100*/  LEA.HI.X.SX32 R17, R40, R3, 0x1, P0 ;  /* 0x0000000328117211 */ /* 0x000fc400000f0eff */
[----:B------:R-:W-:Y:S01]  /*1110*/  LEA.HI.X.SX32 R19, R36, R3, 0x1, P1 ;  /* 0x0000000324137211 */ /* 0x000fe200008f0eff */
[----:B------:R-:W5:Y:S04]  /*1120*/  LDG.E.U16 R14, desc[UR44][R14.64] ;  /* 0x0000002c0e0e7981 */ /* 0x000f68000c1e1500 */
[----:B------:R-:W5:Y:S04]  /*1130*/  LDG.E.U16 R16, desc[UR44][R16.64] ;  /* 0x0000002c10107981 */ /* 0x000f68000c1e1500 */
[----:B------:R-:W5:Y:S01]  /*1140*/  LDG.E.U16 R18, desc[UR44][R18.64] ;  /* 0x0000002c12127981 */ /* 0x000f62000c1e1500 */
[----:B------:R-:W0:Y:S01]  /*1150*/  S2UR UR4, SR_CgaCtaId ;  /* 0x00000000000479c3 */ /* 0x000e220000008800 */
[----:B------:R-:W-:Y:S01]  /*1160*/  SHF.R.S32.HI R5, RZ, 0x6, R0 ;  /* 0x00000006ff057819 */ /* 0x000fe20000011400 */
[----:B------:R-:W-:Y:S01]  /*1170*/  IMAD.SHL.U32 R3, R2, 0x2, RZ ;  /* 0x0000000202037824 */ /* 0x000fe200078e00ff */
[----:B------:R-:W-:-:S02]  /*1180*/  UMOV UR16, 0x400 ;  /* 0x0000040000107882 */ /* 0x000fc40000000000 */
[----:B------:R-:W-:Y:S02]  /*1190*/  SGXT R2, R5, 0x1 ;  /* 0x000000010502781a */ /* 0x000fe40000000200 */
[----:B------:R-:W-:Y:S02]  /*11a0*/  ISETP.GE.AND P0, PT, R187, 0x1, PT ;  /* 0x00000001bb00780c */ /* 0x000fe40003f06270 */
[----:B------:R-:W-:-:S04]  /*11b0*/  LOP3.LUT R185, R3, 0x90, R2, 0x78, !PT ;  /* 0x0000009003b97812 */ /* 0x000fc800078e7802 */
[C---:B------:R-:W-:Y:S02]  /*11c0*/  LOP3.LUT R186, R185.reuse, 0x20, RZ, 0x3c, !PT ;  /* 0x00000020b9ba7812 */ /* 0x040fe400078e3cff */
[C---:B------:R-:W-:Y:S02]  /*11d0*/  LOP3.LUT R2, R185.reuse, 0x40, RZ, 0x3c, !PT ;  /* 0x00000040b9027812 */ /* 0x040fe400078e3cff */
[----:B------:R-:W-:Y:S01]  /*11e0*/  LOP3.LUT R5, R185, 0x60, RZ, 0x3c, !PT ;  /* 0x00000060b9057812 */ /* 0x000fe200078e3cff */
[----:B0-----:R-:W-:Y:S01]  /*11f0*/  ULEA UR16, UR4, UR16, 0x18 ;  /* 0x0000001004107291 */ /* 0x001fe2000f8ec03f */
[----:B------:R-:W-:Y:S01]  /*1200*/  IMAD.MOV.U32 R97, RZ, RZ, -0x800000 ;  /* 0xff800000ff617424 */ /* 0x000fe200078e00ff */
[----:B------:R-:W-:Y:S01]  /*1210*/  CS2R R86, SRZ ;  /* 0x0000000000567805 */ /* 0x000fe2000001ff00 */
[----:B------:R-:W-:-:S06]  /*1220*/  IMAD.MOV.U32 R198, RZ, RZ, 0x3f800000 ;  /* 0x3f800000ffc67424 */ /* 0x000fcc00078e00ff */
[----:B--2---:R-:W-:Y:S04]  /*1230*/  STS.U16 [R185+UR16], R4 ;  /* 0x00000004b9007988 */ /* 0x004fe80008000410 */
[----:B----4-:R-:W-:Y:S04]  /*1240*/  STS.U16 [R185+UR16+0x400], R48 ;  /* 0x00040030b9007988 */ /* 0x010fe80008000410 */
[----:B---3--:R-:W-:Y:S04]  /*1250*/  STS.U16 [R185+UR16+0x800], R50 ;  /* 0x00080032b9007988 */ /* 0x008fe80008000410 */
[----:B------:R-:W-:Y:S01]  /*1260*/  STS.U16 [R185+UR16+0xc00], R52 ;  /* 0x000c0034b9007988 */ /* 0x000fe20008000410 */
[----:B------:R-:W-:Y:S01]  /*1270*/  IMAD.MOV.U32 R199, RZ, RZ, 0x3f800000 ;  /* 0x3f800000ffc77424 */ /* 0x000fe200078e00ff */
[----:B------:R-:W-:Y:S01]  /*1280*/  LOP3.LUT R188, R0, 0x40, RZ, 0xc0, !PT ;  /* 0x0000004000bc7812 */ /* 0x000fe200078ec0ff */
[----:B------:R-:W-:Y:S01]  /*1290*/  IMAD.MOV.U32 R96, RZ, RZ, -0x800000 ;  /* 0xff800000ff607424 */ /* 0x000fe200078e00ff */
[----:B------:R-:W-:Y:S04]  /*12a0*/  STS.U16 [R185+UR16+0x1000], R54 ;  /* 0x00100036b9007988 */ /* 0x000fe80008000410 */
[----:B-----5:R-:W-:Y:S04]  /*12b0*/  STS.U16 [R185+UR16+0x1400], R56 ;  /* 0x00140038b9007988 */ /* 0x020fe80008000410 */
[----:B------:R-:W-:Y:S04]  /*12c0*/  STS.U16 [R185+UR16+0x1800], R58 ;  /* 0x0018003ab9007988 */ /* 0x000fe80008000410 */
        /* <DEDUP_REMOVED lines=24> */
[----:B------:R0:W-:Y:S04]  /*1450*/  STS.U16 [R186+UR16+0x3d00], R25 ;  /* 0x003d0019ba007988 */ /* 0x0001e80008000410 */
[----:B------:R-:W-:Y:S04]  /*1460*/  STS.U16 [R2+UR16+0x200], R6 ;  /* 0x0002000602007988 */ /* 0x000fe80008000410 */
[----:B------:R1:W-:Y:S04]  /*1470*/  STS.U16 [R2+UR16+0x600], R29 ;  /* 0x0006001d02007988 */ /* 0x0003e80008000410 */
        /* <DEDUP_REMOVED lines=12> */
[----:B------:R-:W-:Y:S04]  /*1540*/  STS.U16 [R2+UR16+0x3a00], R20 ;  /* 0x003a001402007988 */ /* 0x000fe80008000410 */
[----:B------:R-:W-:Y:S01]  /*1550*/  STS.U16 [R2+UR16+0x3e00], R22 ;  /* 0x003e001602007988 */ /* 0x000fe20008000410 */
[----:B0-----:R-:W-:-:S03]  /*1560*/  CS2R R24, SRZ ;  /* 0x0000000000187805 */ /* 0x001fc6000001ff00 */
[----:B------:R-:W-:Y:S01]  /*1570*/  STS.U16 [R5+UR16+0x300], R8 ;  /* 0x0003000805007988 */ /* 0x000fe20008000410 */
[----:B------:R-:W-:-:S03]  /*1580*/  CS2R R26, SRZ ;  /* 0x00000000001a7805 */ /* 0x000fc6000001ff00 */
[----:B------:R0:W-:Y:S01]  /*1590*/  STS.U16 [R5+UR16+0x700], R31 ;  /* 0x0007001f05007988 */ /* 0x0001e20008000410 */
[----:B-1----:R-:W-:-:S03]  /*15a0*/  CS2R R28, SRZ ;  /* 0x00000000001c7805 */ /* 0x002fc6000001ff00 */
[----:B------:R1:W-:Y:S01]  /*15b0*/  STS.U16 [R5+UR16+0xb00], R37 ;  /* 0x000b002505007988 */ /* 0x0003e20008000410 */
[----:B--2---:R-:W-:-:S03]  /*15c0*/  CS2R R32, SRZ ;  /* 0x0000000000207805 */ /* 0x004fc6000001ff00 */
[----:B------:R2:W-:Y:S01]  /*15d0*/  STS.U16 [R5+UR16+0xf00], R43 ;  /* 0x000f002b05007988 */ /* 0x0005e20008000410 */
[----:B------:R-:W-:-:S03]  /*15e0*/  CS2R R34, SRZ ;  /* 0x0000000000227805 */ /* 0x000fc6000001ff00 */
[----:B------:R3:W-:Y:S01]  /*15f0*/  STS.U16 [R5+UR16+0x1300], R49 ;  /* 0x0013003105007988 */ /* 0x0007e20008000410 */
[----:B0-----:R-:W-:-:S03]  /*1600*/  CS2R R30, SRZ ;  /* 0x00000000001e7805 */ /* 0x001fc6000001ff00 */
[----:B------:R0:W-:Y:S01]  /*1610*/  STS.U16 [R5+UR16+0x1700], R55 ;  /* 0x0017003705007988 */ /* 0x0001e20008000410 */
[----:B-1----:R-:W-:-:S03]  /*1620*/  CS2R R36, SRZ ;  /* 0x0000000000247805 */ /* 0x002fc6000001ff00 */
[----:B------:R1:W-:Y:S01]  /*1630*/  STS.U16 [R5+UR16+0x1b00], R60 ;  /* 0x001b003c05007988 */ /* 0x0003e20008000410 */
[----:B------:R-:W-:-:S03]  /*1640*/  CS2R R38, SRZ ;  /* 0x0000000000267805 */ /* 0x000fc6000001ff00 */
[----:B------:R4:W-:Y:S01]  /*1650*/  STS.U16 [R5+UR16+0x1f00], R64 ;  /* 0x001f004005007988 */ /* 0x0009e20008000410 */
[----:B------:R-:W-:-:S03]  /*1660*/  CS2R R40, SRZ ;  /* 0x0000000000287805 */ /* 0x000fc6000001ff00 */
[----:B------:R5:W-:Y:S01]  /*1670*/  STS.U16 [R5+UR16+0x2300], R68 ;  /* 0x0023004405007988 */ /* 0x000be20008000410 */
[----:B--2---:R-:W-:-:S03]  /*1680*/  CS2R R42, SRZ ;  /* 0x00000000002a7805 */ /* 0x004fc6000001ff00 */
[----:B------:R2:W-:Y:S01]  /*1690*/  STS.U16 [R5+UR16+0x2700], R72 ;  /* 0x0027004805007988 */ /* 0x0005e20008000410 */
[----:B------:R-:W-:-:S03]  /*16a0*/  CS2R R44, SRZ ;  /* 0x00000000002c7805 */ /* 0x000fc6000001ff00 */
[----:B------:R2:W-:Y:S01]  /*16b0*/  STS.U16 [R5+UR16+0x2b00], R76 ;  /* 0x002b004c05007988 */ /* 0x0005e20008000410 */
[----:B------:R-:W-:-:S03]  /*16c0*/  CS2R R46, SRZ ;  /* 0x00000000002e7805 */ /* 0x000fc6000001ff00 */
[----:B------:R0:W-:Y:S01]  /*16d0*/  STS.U16 [R5+UR16+0x2f00], R10 ;  /* 0x002f000a05007988 */ /* 0x0001e20008000410 */
[----:B---3--:R-:W-:-:S03]  /*16e0*/  CS2R R48, SRZ ;  /* 0x0000000000307805 */ /* 0x008fc6000001ff00 */
[----:B------:R3:W-:Y:S01]  /*16f0*/  STS.U16 [R5+UR16+0x3300], R12 ;  /* 0x0033000c05007988 */ /* 0x0007e20008000410 */
[----:B------:R-:W-:-:S03]  /*1700*/  CS2R R50, SRZ ;  /* 0x0000000000327805 */ /* 0x000fc6000001ff00 */
[----:B------:R3:W-:Y:S01]  /*1710*/  STS.U16 [R5+UR16+0x3700], R14 ;  /* 0x0037000e05007988 */ /* 0x0007e20008000410 */
[----:B------:R-:W-:-:S03]  /*1720*/  CS2R R52, SRZ ;  /* 0x0000000000347805 */ /* 0x000fc6000001ff00 */
[----:B------:R3:W-:Y:S01]  /*1730*/  STS.U16 [R5+UR16+0x3b00], R16 ;  /* 0x003b001005007988 */ /* 0x0007e20008000410 */
[----:B0-----:R-:W-:-:S03]  /*1740*/  CS2R R54, SRZ ;  /* 0x0000000000367805 */ /* 0x001fc6000001ff00 */
[----:B------:R3:W-:Y:S01]  /*1750*/  STS.U16 [R5+UR16+0x3f00], R18 ;  /* 0x003f001205007988 */ /* 0x0007e20008000410 */
[----:B------:R-:W-:Y:S02]  /*1760*/  CS2R R56, SRZ ;  /* 0x0000000000387805 */ /* 0x000fe4000001ff00 */
[----:B------:R-:W-:Y:S02]  /*1770*/  CS2R R58, SRZ ;  /* 0x00000000003a7805 */ /* 0x000fe4000001ff00 */
[----:B-1----:R-:W-:Y:S02]  /*1780*/  CS2R R60, SRZ ;  /* 0x00000000003c7805 */ /* 0x002fe4000001ff00 */
[----:B------:R-:W-:Y:S02]  /*1790*/  CS2R R62, SRZ ;  /* 0x00000000003e7805 */ /* 0x000fe4000001ff00 */
[----:B----4-:R-:W-:Y:S02]  /*17a0*/  CS2R R64, SRZ ;  /* 0x0000000000407805 */ /* 0x010fe4000001ff00 */
[----:B------:R-:W-:-:S02]  /*17b0*/  CS2R R66, SRZ ;  /* 0x0000000000427805 */ /* 0x000fc4000001ff00 */
[----:B-----5:R-:W-:Y:S02]  /*17c0*/  CS2R R68, SRZ ;  /* 0x0000000000447805 */ /* 0x020fe4000001ff00 */
[----:B------:R-:W-:Y:S02]  /*17d0*/  CS2R R70, SRZ ;  /* 0x0000000000467805 */ /* 0x000fe4000001ff00 */
[----:B--2---:R-:W-:Y:S02]  /*17e0*/  CS2R R72, SRZ ;  /* 0x0000000000487805 */ /* 0x004fe4000001ff00 */
[----:B------:R-:W-:Y:S02]  /*17f0*/  CS2R R74, SRZ ;  /* 0x00000000004a7805 */ /* 0x000fe4000001ff00 */
[----:B------:R-:W-:Y:S02]  /*1800*/  CS2R R76, SRZ ;  /* 0x00000000004c7805 */ /* 0x000fe4000001ff00 */
[----:B------:R-:W-:-:S02]  /*1810*/  CS2R R78, SRZ ;  /* 0x00000000004e7805 */ /* 0x000fc4000001ff00 */
[----:B------:R-:W-:Y:S02]  /*1820*/  CS2R R80, SRZ ;  /* 0x0000000000507805 */ /* 0x000fe4000001ff00 */
[----:B------:R-:W-:Y:S02]  /*1830*/  CS2R R82, SRZ ;  /* 0x0000000000527805 */ /* 0x000fe4000001ff00 */
[----:B------:R-:W-:Y:S02]  /*1840*/  CS2R R84, SRZ ;  /* 0x0000000000547805 */ /* 0x000fe4000001ff00 */
[----:B------:R-:W-:Y:S01]  /*1850*/  LOP3.LUT R2, R0, 0x7f, RZ, 0xc0, !PT ;  /* 0x0000007f00027812 */ /* 0x000fe200078ec0ff */
[----:B---3--:R-:W-:Y:S06]  /*1860*/  @!P0 BRA `(.L_x_0) ;  /* 0x0000002c00cc8947 */ /* 0x008fec0003800000 */
[----:B------:R-:W0:Y:S01]  /*1870*/  LDC.64 R182, c[0x0][0x250] ;  /* 0x00009400ffb67b82 */ /* 0x000e220000000a00 */
[----:B------:R-:W-:Y:S01]  /*1880*/  ULDC UR4, c[0x0][0x258] ;  /* 0x0000960000047ab9 */ /* 0x000fe20000000800 */
[----:B------:R-:W-:Y:S01]  /*1890*/  LEA.HI R6, R0, 0x7c, RZ, 0x1b ;  /* 0x0000007c00067811 */ /* 0x000fe200078fd8ff */
[----:B------:R-:W-:Y:S01]  /*18a0*/  IMAD R4, R2, UR4, RZ ;  /* 0x0000000402047c24 */ /* 0x000fe2000f8e02ff */
[----:B------:R-:W-:Y:S01]  /*18b0*/  SHF.R.U32.HI R2, RZ, 0x5, R0 ;  /* 0x00000005ff027819 */ /* 0x000fe20000011600 */
[----:B------:R-:W-:Y:S01]  /*18c0*/  ULDC.64 UR4, c[0x0][0x218] ;  /* 0x0000860000047ab9 */ /* 0x000fe20000000a00 */
[----:B------:R-:W-:Y:S01]  /*18d0*/  USHF.R.U32.HI UR12, URZ, 0x4, UR16 ;  /* 0x000000043f0c7899 */ /* 0x000fe20008011610 */
[----:B------:R-:W-:Y:S01]  /*18e0*/  IMAD.SHL.U32 R179, R4, 0x2, RZ ;  /* 0x0000000204b37824 */ /* 0x000fe200078e00ff */
[----:B------:R-:W1:Y:S01]  /*18f0*/  LDC R21, c[0x0][0x268] ;  /* 0x00009a00ff157b82 */ /* 0x000e620000000800 */
[----:B------:R-:W-:Y:S01]  /*1900*/  SGXT.U32 R2, R2, 0x2 ;  /* 0x000000020202781a */ /* 0x000fe20000000000 */
[----:B------:R-:W-:Y:S01]  /*1910*/  IMAD.HI R5, R4, 0x2, RZ ;  /* 0x0000000204057827 */ /* 0x000fe200078e02ff */
[----:B------:R-:W-:Y:S01]  /*1920*/  USGXT.U32 UR12, UR12, 0xe ;  /* 0x0000000e0c0c789a */ /* 0x000fe20008000000 */
[----:B------:R-:W-:Y:S01]  /*1930*/  MOV R195, RZ ;  /* 0x000000ff00c37202 */ /* 0x000fe20000000f00 */
[----:B------:R-:W-:Y:S01]  /*1940*/  UMOV UR6, URZ ;  /* 0x0000003f00067c82 */ /* 0x000fe20008000000 */
[----:B------:R-:W-:Y:S01]  /*1950*/  IMAD R196, R188, 0x40, R3 ;  /* 0x00000040bcc47824 */ /* 0x000fe200078e0203 */
[----:B------:R-:W-:Y:S01]  /*1960*/  UIADD3 UR10, UP0, UR12, 0x80, URZ ;  /* 0x000000800c0a7890 */ /* 0x000fe2000ff1e03f */
[----:B------:R-:W2:Y:S01]  /*1970*/  LDC.64 R180, c[0x0][0x260] ;  /* 0x00009800ffb47b82 */ /* 0x000ea20000000a00 */
[----:B------:R-:W-:Y:S01]  /*1980*/  UMOV UR8, 0xfffffffe ;  /* 0xfffffffe00087882 */ /* 0x000fe20000000000 */
[----:B------:R-:W-:Y:S01]  /*1990*/  UMOV UR9, 0x7fffffdf ;  /* 0x7fffffdf00097882 */ /* 0x000fe20000000000 */
[----:B------:R-:W-:Y:S01]  /*19a0*/  IMAD.MOV.U32 R198, RZ, RZ, 0x3f800000 ;  /* 0x3f800000ffc67424 */ /* 0x000fe200078e00ff */
[----:B------:R-:W-:Y:S01]  /*19b0*/  CS2R R24, SRZ ;  /* 0x0000000000187805 */ /* 0x000fe2000001ff00 */
[----:B------:R-:W-:Y:S01]  /*19c0*/  IMAD.MOV.U32 R197, RZ, RZ, -0x800000 ;  /* 0xff800000ffc57424 */ /* 0x000fe200078e00ff */
[----:B------:R-:W-:Y:S01]  /*19d0*/  CS2R R26, SRZ ;  /* 0x00000000001a7805 */ /* 0x000fe2000001ff00 */
[----:B------:R-:W-:Y:S01]  /*19e0*/  IMAD.MOV.U32 R189, RZ, RZ, RZ ;  /* 0x000000ffffbd7224 */ /* 0x000fe200078e00ff */
[----:B------:R-:W-:Y:S01]  /*19f0*/  CS2R R28, SRZ ;  /* 0x00000000001c7805 */ /* 0x000fe2000001ff00 */
[----:B0-----:R-:W-:Y:S01]  /*1a00*/  IMAD R182, R182, UR7, RZ ;  /* 0x00000007b6b67c24 */ /* 0x001fe2000f8e02ff */
[----:B------:R-:W-:Y:S01]  /*1a10*/  CS2R R30, SRZ ;  /* 0x00000000001e7805 */ /* 0x000fe2000001ff00 */
[C---:B------:R-:W-:Y:S01]  /*1a20*/  IMAD R7, R183.reuse, 0x12, RZ ;  /* 0x00000012b7077824 */ /* 0x040fe200078e02ff */
[----:B------:R-:W-:Y:S01]  /*1a30*/  CS2R R32, SRZ ;  /* 0x0000000000207805 */ /* 0x000fe2000001ff00 */
[----:B------:R-:W-:Y:S01]  /*1a40*/  IMAD R109, R183, 0x6, RZ ;  /* 0x00000006b76d7824 */ /* 0x000fe200078e02ff */
[C---:B------:R-:W-:Y:S01]  /*1a50*/  SHF.L.U32 R178, R182.reuse, 0x1, RZ ;  /* 0x00000001b6b27819 */ /* 0x040fe200000006ff */
[----:B------:R-:W-:Y:S01]  /*1a60*/  IMAD.HI R182, R182, 0x2, RZ ;  /* 0x00000002b6b67827 */ /* 0x000fe200078e02ff */
[----:B------:R-:W-:-:S02]  /*1a70*/  CS2R R34, SRZ ;  /* 0x0000000000227805 */ /* 0x000fc4000001ff00 */
[----:B------:R-:W-:Y:S02]  /*1a80*/  CS2R R36, SRZ ;  /* 0x0000000000247805 */ /* 0x000fe4000001ff00 */
[----:B------:R-:W-:Y:S01]  /*1a90*/  IADD3 R178, P0, P1, R179, UR4, R178 ;  /* 0x00000004b3b27c10 */ /* 0x000fe2000f91e0b2 */
[-C--:B-1----:R-:W-:Y:S01]  /*1aa0*/  IMAD R8, R2, R21.reuse, RZ ;  /* 0x0000001502087224 */ /* 0x082fe200078e02ff */
[----:B------:R-:W-:Y:S01]  /*1ab0*/  LOP3.LUT R2, R0, 0x1f, RZ, 0xc0, !PT ;  /* 0x0000001f00027812 */ /* 0x000fe200078ec0ff */
[----:B------:R-:W-:Y:S01]  /*1ac0*/  IMAD R18, R6, R21, RZ ;  /* 0x0000001506127224 */ /* 0x000fe200078e02ff */
[----:B------:R-:W-:Y:S01]  /*1ad0*/  IADD3.X R179, R5, UR5, R182, P0, P1 ;  /* 0x0000000505b37c10 */ /* 0x000fe200087e24b6 */
[----:B------:R-:W-:Y:S01]  /*1ae0*/  IMAD R10, R21, 0x4, R8 ;  /* 0x00000004150a7824 */ /* 0x000fe200078e0208 */
[----:B------:R-:W-:Y:S01]  /*1af0*/  ULDC.64 UR4, c[0x0][0x220] ;  /* 0x0000880000047ab9 */ /* 0x000fe20000000a00 */
[----:B--2---:R-:W-:Y:S01]  /*1b00*/  IMAD R180, R180, UR7, RZ ;  /* 0x00000007b4b47c24 */ /* 0x004fe2000f8e02ff */
[-C--:B------:R-:W-:Y:S01]  /*1b10*/  IADD3 RZ, P6, R7, R178.reuse, RZ ;  /* 0x000000b207ff7210 */ /* 0x080fe20007fde0ff */
[----:B------:R-:W-:Y:S01]  /*1b20*/  IMAD R4, R2, R181, RZ ;  /* 0x000000b502047224 */ /* 0x000fe200078e02ff */
[----:B------:R-:W-:Y:S01]  /*1b30*/  CS2R R38, SRZ ;  /* 0x0000000000267805 */ /* 0x000fe2000001ff00 */
[C---:B------:R-:W-:Y:S01]  /*1b40*/  IMAD R12, R21.reuse, 0x4, R10 ;  /* 0x00000004150c7824 */ /* 0x040fe200078e020a */
[----:B------:R-:W-:Y:S01]  /*1b50*/  CS2R R40, SRZ ;  /* 0x0000000000287805 */ /* 0x000fe2000001ff00 */
[----:B------:R-:W-:Y:S01]  /*1b60*/  IMAD.SHL.U32 R2, R180, 0x2, RZ ;  /* 0x00000002b4027824 */ /* 0x000fe200078e00ff */
[----:B------:R-:W-:Y:S01]  /*1b70*/  CS2R R42, SRZ ;  /* 0x00000000002a7805 */ /* 0x000fe2000001ff00 */
[----:B------:R-:W-:Y:S01]  /*1b80*/  IMAD.SHL.U32 R9, R4, 0x2, RZ ;  /* 0x0000000204097824 */ /* 0x000fe200078e00ff */
[----:B------:R-:W-:Y:S01]  /*1b90*/  CS2R R44, SRZ ;  /* 0x00000000002c7805 */ /* 0x000fe2000001ff00 */
[----:B------:R-:W-:Y:S01]  /*1ba0*/  IMAD R13, R21, 0x4, R12 ;  /* 0x00000004150d7824 */ /* 0x000fe200078e020c */
[----:B------:R-:W-:Y:S01]  /*1bb0*/  CS2R R46, SRZ ;  /* 0x00000000002e7805 */ /* 0x000fe2000001ff00 */
[----:B------:R-:W-:Y:S01]  /*1bc0*/  IMAD.HI R180, R180, 0x2, RZ ;  /* 0x00000002b4b47827 */ /* 0x000fe200078e02ff */
[----:B------:R-:W-:Y:S01]  /*1bd0*/  IADD3 R115, P0, P2, R9, UR4, R2 ;  /* 0x0000000409737c10 */ /* 0x000fe2000fa1e002 */
[----:B------:R-:W-:Y:S01]  /*1be0*/  UIADD3 UR4, UR16, 0x4000, URZ ;  /* 0x0000400010047890 */ /* 0x000fe2000fffe03f */
[----:B------:R-:W-:Y:S01]  /*1bf0*/  LEA.HI R2, R0, 0x1c, RZ, 0x1b ;  /* 0x0000001c00027811 */ /* 0x000fe200078fd8ff */
[----:B------:R-:W-:Y:S01]  /*1c00*/  IMAD.HI R11, R4, 0x2, RZ ;  /* 0x00000002040b7827 */ /* 0x000fe200078e02ff */
[----:B------:R-:W-:Y:S01]  /*1c10*/  LEA.HI R4, R0, 0x3c, RZ, 0x1b ;  /* 0x0000003c00047811 */ /* 0x000fe200078fd8ff */
[----:B------:R-:W-:Y:S01]  /*1c20*/  USHF.R.U32.HI UR4, URZ, 0x4, UR4 ;  /* 0x000000043f047899 */ /* 0x000fe20008011604 */
[-C--:B------:R-:W-:Y:S01]  /*1c30*/  LEA R174, P3, R10, R115.reuse, 0x1 ;  /* 0x000000730aae7211 */ /* 0x080fe200078608ff */
[----:B------:R-:W-:Y:S01]  /*1c40*/  IMAD R9, R21, 0x4, R13 ;  /* 0x0000000415097824 */ /* 0x000fe200078e020d */
[----:B------:R-:W-:Y:S01]  /*1c50*/  IADD3.X R19, R11, UR5, R180, P0, P2 ;  /* 0x000000050b137c10 */ /* 0x000fe200087e44b4 */
[----:B------:R-:W-:Y:S01]  /*1c60*/  IMAD R5, R183, 0x14, RZ ;  /* 0x00000014b7057824 */ /* 0x000fe200078e02ff */
[-C--:B------:R-:W-:Y:S01]  /*1c70*/  LEA R176, P2, R8, R115.reuse, 0x1 ;  /* 0x0000007308b07211 */ /* 0x080fe200078408ff */
[----:B------:R-:W-:Y:S01]  /*1c80*/  IMAD R11, R21, 0x4, R9 ;  /* 0x00000004150b7824 */ /* 0x000fe200078e0209 */
[----:B------:R-:W-:Y:S01]  /*1c90*/  LEA R166, P4, R9, R115, 0x1 ;  /* 0x0000007309a67211 */ /* 0x000fe200078808ff */
[-C--:B------:R-:W-:Y:S01]  /*1ca0*/  IMAD R16, R4, R21.reuse, RZ ;  /* 0x0000001504107224 */ /* 0x080fe200078e02ff */
[----:B------:R-:W-:Y:S01]  /*1cb0*/  IADD3 RZ, P5, R5, R178, RZ ;  /* 0x000000b205ff7210 */ /* 0x000fe20007fbe0ff */
[----:B------:R-:W-:Y:S01]  /*1cc0*/  IMAD R14, R21, 0x4, R11 ;  /* 0x00000004150e7824 */ /* 0x000fe200078e020b */
[----:B------:R-:W-:Y:S01]  /*1cd0*/  LEA.HI R5, R0, 0x5c, RZ, 0x1b ;  /* 0x0000005c00057811 */ /* 0x000fe200078fd8ff */
[----:B------:R-:W-:Y:S01]  /*1ce0*/  IMAD R2, R2, R21, RZ ;  /* 0x0000001502027224 */ /* 0x000fe200078e02ff */
[----:B------:R-:W-:Y:S01]  /*1cf0*/  LEA.HI.X.SX32 R177, R8, R19, 0x1, P2 ;  /* 0x0000001308b17211 */ /* 0x000fe200010f0eff */
[----:B------:R-:W-:Y:S01]  /*1d00*/  IMAD R7, R183, 0x16, RZ ;  /* 0x00000016b7077824 */ /* 0x000fe200078e02ff */
[----:B------:R-:W-:Y:S01]  /*1d10*/  LEA R15, R21, R14, 0x3 ;  /* 0x0000000e150f7211 */ /* 0x000fe200078e18ff */
[----:B------:R-:W-:Y:S01]  /*1d20*/  IMAD R17, R5, R21, RZ ;  /* 0x0000001505117224 */ /* 0x000fe200078e02ff */
[----:B------:R-:W-:Y:S01]  /*1d30*/  LEA.HI.X.SX32 R175, R10, R19, 0x1, P3 ;  /* 0x000000130aaf7211 */ /* 0x000fe200018f0eff */
[----:B------:R-:W-:Y:S01]  /*1d40*/  IMAD R113, R183, 0x3, RZ ;  /* 0x00000003b7717824 */ /* 0x000fe200078e02ff */
[----:B------:R-:W-:Y:S01]  /*1d50*/  LEA R168, P3, R13, R115, 0x1 ;  /* 0x000000730da87211 */ /* 0x000fe200078608ff */
[----:B------:R-:W-:Y:S01]  /*1d60*/  IMAD R4, R21, 0x4, R15 ;  /* 0x0000000415047824 */ /* 0x000fe200078e020f */
[-C--:B------:R-:W-:Y:S01]  /*1d70*/  LEA.HI.X.SX32 R167, R9, R19.reuse, 0x1, P4 ;  /* 0x0000001309a77211 */ /* 0x080fe200020f0eff */
[----:B------:R-:W-:Y:S01]  /*1d80*/  IMAD R23, R183, 0xa, RZ ;  /* 0x0000000ab7177824 */ /* 0x000fe200078e02ff */
[----:B------:R-:W-:Y:S01]  /*1d90*/  LEA.HI.X.SX32 R169, R13, R19, 0x1, P3 ;  /* 0x000000130da97211 */ /* 0x000fe200018f0eff */
[----:B------:R-:W-:Y:S01]  /*1da0*/  IMAD R5, R21, 0x4, R4 ;  /* 0x0000000415057824 */ /* 0x000fe200078e0204 */
[-C--:B------:R-:W-:Y:S01]  /*1db0*/  LEA R164, P3, R11, R115.reuse, 0x1 ;  /* 0x000000730ba47211 */ /* 0x080fe200078608ff */
[----:B------:R-:W-:Y:S01]  /*1dc0*/  IMAD R111, R183, 0x5, RZ ;  /* 0x00000005b76f7824 */ /* 0x000fe200078e02ff */
[----:B------:R-:W-:Y:S01]  /*1dd0*/  LEA R172, P0, R2, R115, 0x1 ;  /* 0x0000007302ac7211 */ /* 0x000fe200078008ff */
[----:B------:R-:W-:Y:S01]  /*1de0*/  IMAD R6, R21, 0x4, R5 ;  /* 0x0000000415067824 */ /* 0x000fe200078e0205 */
        /* <DEDUP_REMOVED lines=8> */
[CC--:B------:R-:W-:Y:S01]  /*1e70*/  LEA R156, P4, R4.reuse, R115.reuse, 0x1 ;  /* 0x00000073049c7211 */ /* 0x0c0fe200078808ff */
[----:B------:R-:W-:Y:S01]  /*1e80*/  USGXT.U32 UR4, UR4, 0xe ;  /* 0x0000000e0404789a */ /* 0x000fe20008000000 */
[----:B------:R-:W-:Y:S01]  /*1e90*/  LEA R158, P3, R15, R115, 0x1 ;  /* 0x000000730f9e7211 */ /* 0x000fe200078608ff */
[----:B------:R-:W-:Y:S01]  /*1ea0*/  IMAD R10, R21, 0x4, R9 ;  /* 0x00000004150a7824 */ /* 0x000fe200078e0209 */
[----:B------:R-:W-:Y:S01]  /*1eb0*/  LEA.HI.X.SX32 R157, R4, R19, 0x1, P4 ;  /* 0x00000013049d7211 */ /* 0x000fe200020f0eff */
[----:B------:R-:W-:Y:S01]  /*1ec0*/  UIADD3 UR13, UP1, UR4, 0x2, URZ ;  /* 0x00000002040d7890 */ /* 0x000fe2000ff3e03f */
[----:B------:R-:W-:Y:S01]  /*1ed0*/  LEA R154, P0, R5, R115, 0x1 ;  /* 0x00000073059a7211 */ /* 0x000fe200078008ff */
[----:B------:R-:W-:Y:S01]  /*1ee0*/  IMAD R11, R21, 0x8, R10 ;  /* 0x00000008150b7824 */ /* 0x000fe200078e020a */
[----:B------:R-:W-:Y:S01]  /*1ef0*/  LEA.HI.X.SX32 R159, R15, R19, 0x1, P3 ;  /* 0x000000130f9f7211 */ /* 0x000fe200018f0eff */
[----:B------:R-:W-:Y:S01]  /*1f00*/  IMAD R15, R183, 0xe, RZ ;  /* 0x0000000eb70f7824 */ /* 0x000fe200078e02ff */
[----:B------:R-:W-:Y:S01]  /*1f10*/  LEA R152, P3, R6, R115, 0x1 ;  /* 0x0000007306987211 */ /* 0x000fe200078608ff */
[----:B------:R-:W-:Y:S01]  /*1f20*/  UMOV UR5, URZ ;  /* 0x0000003f00057c82 */ /* 0x000fe20008000000 */
[----:B------:R-:W-:Y:S01]  /*1f30*/  LEA R2, R21, R11, 0x2 ;  /* 0x0000000b15027211 */ /* 0x000fe200078e10ff */
[----:B------:R-:W-:Y:S01]  /*1f40*/  UIADD3.X UR11, UR5, 0x40000040, URZ, UP0, !UPT ;  /* 0x40000040050b7890 */ /* 0x000fe200087fe43f */
[----:B------:R-:W-:Y:S01]  /*1f50*/  LEA.HI.X.SX32 R155, R5, R19, 0x1, P0 ;  /* 0x00000013059b7211 */ /* 0x000fe200000f0eff */
[----:B------:R-:W-:Y:S01]  /*1f60*/  UIADD3.X UR6, UR6, 0x40000040, URZ, UP1, !UPT ;  /* 0x4000004006067890 */ /* 0x000fe20008ffe43f */
[----:B------:R-:W-:Y:S01]  /*1f70*/  LEA R150, P4, R8, R115, 0x1 ;  /* 0x0000007308967211 */ /* 0x000fe200078808ff */
[----:B------:R-:W-:Y:S01]  /*1f80*/  IMAD R4, R21, 0x4, R2 ;  /* 0x0000000415047824 */ /* 0x000fe200078e0202 */
[----:B------:R-:W-:Y:S01]  /*1f90*/  LEA.HI.X.SX32 R153, R6, R19, 0x1, P3 ;  /* 0x0000001306997211 */ /* 0x000fe200018f0eff */
[----:B------:R-:W-:Y:S01]  /*1fa0*/  IMAD R13, R183, 0xf, RZ ;  /* 0x0000000fb70d7824 */ /* 0x000fe200078e02ff */
[----:B------:R-:W-:Y:S01]  /*1fb0*/  LEA R170, P2, R12, R115, 0x1 ;  /* 0x000000730caa7211 */ /* 0x000fe200078408ff */
[----:B------:R-:W-:Y:S01]  /*1fc0*/  IMAD R5, R21, 0x4, R4 ;  /* 0x0000000415057824 */ /* 0x000fe200078e0204 */
[----:B------:R-:W-:Y:S01]  /*1fd0*/  LEA.HI.X.SX32 R151, R8, R19, 0x1, P4 ;  /* 0x0000001308977211 */ /* 0x000fe200020f0eff */
[----:B------:R-:W-:Y:S01]  /*1fe0*/  IMAD R3, R183, 0x1f, RZ ;  /* 0x0000001fb7037824 */ /* 0x000fe200078e02ff */
[-C--:B------:R-:W-:Y:S01]  /*1ff0*/  LEA R146, P4, R10, R115.reuse, 0x1 ;  /* 0x000000730a927211 */ /* 0x080fe200078808ff */
[----:B------:R-:W-:Y:S01]  /*2000*/  IMAD R6, R21, 0x4, R5 ;  /* 0x0000000415067824 */ /* 0x000fe200078e0205 */
[----:B------:R-:W-:Y:S01]  /*2010*/  LEA R148, P3, R9, R115, 0x1 ;  /* 0x0000007309947211 */ /* 0x000fe200078608ff */
[----:B------:R-:W-:Y:S01]  /*2020*/  UIADD3.64 UR18, UR4, -UR8, URZ ;  /* 0x8000000804127297 */ /* 0x000fe2000fffe03f */
[----:B------:R-:W-:Y:S01]  /*2030*/  LEA.HI.X.SX32 R171, R12, R19, 0x1, P2 ;  /* 0x000000130cab7211 */ /* 0x000fe200010f0eff */
[----:B------:R-:W-:Y:S01]  /*2040*/  IMAD R8, R21, 0x4, R6 ;  /* 0x0000000415087824 */ /* 0x000fe200078e0206 */
[----:B------:R-:W-:Y:S01]  /*2050*/  LEA R160, P2, R16, R115, 0x1 ;  /* 0x0000007310a07211 */ /* 0x000fe200078408ff */
[----:B------:R-:W-:Y:S01]  /*2060*/  IMAD.MOV.U32 R200, RZ, RZ, -0x800000 ;  /* 0xff800000ffc87424 */ /* 0x000fe200078e00ff */
[-C--:B------:R-:W-:Y:S01]  /*2070*/  LEA.HI.X.SX32 R147, R10, R19.reuse, 0x1, P4 ;  /* 0x000000130a937211 */ /* 0x080fe200020f0eff */
[----:B------:R-:W-:Y:S01]  /*2080*/  IMAD.MOV.U32 R199, RZ, RZ, 0x3f800000 ;  /* 0x3f800000ffc77424 */ /* 0x000fe200078e00ff */
[----:B------:R-:W-:Y:S01]  /*2090*/  LEA.HI.X.SX32 R149, R9, R19, 0x1, P3 ;  /* 0x0000001309957211 */ /* 0x000fe200018f0eff */
[----:B------:R-:W-:Y:S01]  /*20a0*/  IMAD R9, R21, 0x4, R8 ;  /* 0x0000000415097824 */ /* 0x000fe200078e0208 */
[----:B------:R-:W-:-:S02]  /*20b0*/  LEA R140, P4, R2, R115, 0x1 ;  /* 0x00000073028c7211 */ /* 0x000fc400078808ff */
[----:B------:R-:W-:Y:S02]  /*20c0*/  CS2R R48, SRZ ;  /* 0x0000000000307805 */ /* 0x000fe4000001ff00 */
[----:B------:R-:W-:Y:S02]  /*20d0*/  LEA.HI.X.SX32 R161, R16, R19, 0x1, P2 ;  /* 0x0000001310a17211 */ /* 0x000fe400010f0eff */
[----:B------:R-:W-:Y:S02]  /*20e0*/  CS2R R50, SRZ ;  /* 0x0000000000327805 */ /* 0x000fe4000001ff00 */
[----:B------:R-:W-:Y:S02]  /*20f0*/  LEA R142, P3, R11, R115, 0x1 ;  /* 0x000000730b8e7211 */ /* 0x000fe400078608ff */
[----:B------:R-:W-:Y:S02]  /*2100*/  CS2R R52, SRZ ;  /* 0x0000000000347805 */ /* 0x000fe4000001ff00 */
[----:B------:R-:W-:Y:S01]  /*2110*/  LEA.HI.X.SX32 R141, R2, R19, 0x1, P4 ;  /* 0x00000013028d7211 */ /* 0x000fe200020f0eff */
[----:B------:R-:W-:Y:S01]  /*2120*/  IMAD R2, R21, 0x8, R9 ;  /* 0x0000000815027824 */ /* 0x000fe200078e0209 */
[----:B------:R-:W-:-:S02]  /*2130*/  LEA R138, P2, R4, R115, 0x1 ;  /* 0x00000073048a7211 */ /* 0x000fc400078408ff */
[----:B------:R-:W-:Y:S02]  /*2140*/  CS2R R54, SRZ ;  /* 0x0000000000367805 */ /* 0x000fe4000001ff00 */
[-C--:B------:R-:W-:Y:S01]  /*2150*/  LEA.HI.X.SX32 R143, R11, R19.reuse, 0x1, P3 ;  /* 0x000000130b8f7211 */ /* 0x080fe200018f0eff */
[----:B------:R-:W-:Y:S01]  /*2160*/  IMAD R11, R183, 0x1b, RZ ;  /* 0x0000001bb70b7824 */ /* 0x000fe200078e02ff */
[----:B------:R-:W-:Y:S01]  /*2170*/  LEA.HI.X.SX32 R139, R4, R19, 0x1, P2 ;  /* 0x00000013048b7211 */ /* 0x000fe200010f0eff */
[----:B------:R-:W-:Y:S01]  /*2180*/  IMAD R4, R21, 0x4, R2 ;  /* 0x0000000415047824 */ /* 0x000fe200078e0202 */
[-C--:B------:R-:W-:Y:S02]  /*2190*/  LEA R136, P3, R5, R115.reuse, 0x1 ;  /* 0x0000007305887211 */ /* 0x080fe400078608ff */
[----:B------:R-:W-:Y:S02]  /*21a0*/  CS2R R56, SRZ ;  /* 0x0000000000387805 */ /* 0x000fe4000001ff00 */
[----:B------:R-:W-:-:S02]  /*21b0*/  LEA R134, P4, R6, R115, 0x1 ;  /* 0x0000007306867211 */ /* 0x000fc400078808ff */
[----:B------:R-:W-:Y:S02]  /*21c0*/  CS2R R58, SRZ ;  /* 0x00000000003a7805 */ /* 0x000fe4000001ff00 */
[----:B------:R-:W-:Y:S02]  /*21d0*/  LEA.HI.X.SX32 R137, R5, R19, 0x1, P3 ;  /* 0x0000001305897211 */ /* 0x000fe400018f0eff */
[----:B------:R-:W-:Y:S02]  /*21e0*/  CS2R R60, SRZ ;  /* 0x00000000003c7805 */ /* 0x000fe4000001ff00 */
[----:B------:R-:W-:Y:S02]  /*21f0*/  LEA R5, R21, R4, 0x2 ;  /* 0x0000000415057211 */ /* 0x000fe400078e10ff */
[----:B------:R-:W-:Y:S02]  /*2200*/  CS2R R62, SRZ ;  /* 0x00000000003e7805 */ /* 0x000fe4000001ff00 */
[----:B------:R-:W-:-:S02]  /*2210*/  LEA R132, P3, R8, R115, 0x1 ;  /* 0x0000007308847211 */ /* 0x000fc400078608ff */
[----:B------:R-:W-:Y:S02]  /*2220*/  CS2R R64, SRZ ;  /* 0x0000000000407805 */ /* 0x000fe4000001ff00 */
[----:B------:R-:W-:Y:S01]  /*2230*/  LEA.HI.X.SX32 R135, R6, R19, 0x1, P4 ;  /* 0x0000001306877211 */ /* 0x000fe200020f0eff */
[----:B------:R-:W-:Y:S01]  /*2240*/  IMAD R6, R21, 0x4, R5 ;  /* 0x0000000415067824 */ /* 0x000fe200078e0205 */
[----:B------:R-:W-:Y:S02]  /*2250*/  LEA R130, P4, R9, R115, 0x1 ;  /* 0x0000007309827211 */ /* 0x000fe400078808ff */
[----:B------:R-:W-:Y:S02]  /*2260*/  CS2R R66, SRZ ;  /* 0x0000000000427805 */ /* 0x000fe4000001ff00 */
[----:B------:R-:W-:Y:S01]  /*2270*/  LEA.HI.X.SX32 R133, R8, R19, 0x1, P3 ;  /* 0x0000001308857211 */ /* 0x000fe200018f0eff */
[----:B------:R-:W-:Y:S01]  /*2280*/  IMAD R8, R21, 0x4, R6 ;  /* 0x0000000415087824 */ /* 0x000fe200078e0206 */
[----:B------:R-:W-:-:S02]  /*2290*/  LEA R126, P3, R2, R115, 0x1 ;  /* 0x00000073027e7211 */ /* 0x000fc400078608ff */
[----:B------:R-:W-:Y:S02]  /*22a0*/  CS2R R68, SRZ ;  /* 0x0000000000447805 */ /* 0x000fe4000001ff00 */
[----:B------:R-:W-:Y:S01]  /*22b0*/  LEA.HI.X.SX32 R131, R9, R19, 0x1, P4 ;  /* 0x0000001309837211 */ /* 0x000fe200020f0eff */
[----:B------:R-:W-:Y:S01]  /*22c0*/  IMAD R9, R183, 0x38, RZ ;  /* 0x00000038b7097824 */ /* 0x000fe200078e02ff */
[----:B------:R-:W-:Y:S02]  /*22d0*/  LEA R124, P4, R4, R115, 0x1 ;  /* 0x00000073047c7211 */ /* 0x000fe400078808ff */
[----:B------:R-:W-:Y:S02]  /*22e0*/  CS2R R70, SRZ ;  /* 0x0000000000467805 */ /* 0x000fe4000001ff00 */
[-C--:B------:R-:W-:Y:S01]  /*22f0*/  LEA.HI.X.SX32 R127, R2, R19.reuse, 0x1, P3 ;  /* 0x00000013027f7211 */ /* 0x080fe200018f0eff */
[----:B------:R-:W-:Y:S01]  /*2300*/  IMAD R2, R21, 0x4, R8 ;  /* 0x0000000415027824 */ /* 0x000fe200078e0208 */
[----:B------:R-:W-:-:S02]  /*2310*/  LEA.HI.X.SX32 R125, R4, R19, 0x1, P4 ;  /* 0x00000013047d7211 */ /* 0x000fc400020f0eff */
[----:B------:R-:W-:Y:S02]  /*2320*/  CS2R R72, SRZ ;  /* 0x0000000000487805 */ /* 0x000fe4000001ff00 */
[-C--:B------:R-:W-:Y:S01]  /*2330*/  LEA R144, P0, R17, R115.reuse, 0x1 ;  /* 0x0000007311907211 */ /* 0x080fe200078008ff */
[----:B------:R-:W-:Y:S01]  /*2340*/  IMAD R4, R21, 0x4, R2 ;  /* 0x0000000415047824 */ /* 0x000fe200078e0202 */
[-C--:B------:R-:W-:Y:S01]  /*2350*/  LEA R120, P3, R6, R115.reuse, 0x1 ;  /* 0x0000007306787211 */ /* 0x080fe200078608ff */
[----:B------:R-:W-:Y:S01]  /*2360*/  IMAD R21, R183, 0xb, RZ ;  /* 0x0000000bb7157824 */ /* 0x000fe200078e02ff */
[-C--:B------:R-:W-:Y:S02]  /*2370*/  LEA R118, P4, R8, R115.reuse, 0x1 ;  /* 0x0000007308767211 */ /* 0x080fe400078808ff */
[----:B------:R-:W-:Y:S02]  /*2380*/  CS2R R74, SRZ ;  /* 0x00000000004a7805 */ /* 0x000fe4000001ff00 */
[----:B------:R-:W-:-:S02]  /*2390*/  LEA R128, P2, R18, R115, 0x1 ;  /* 0x0000007312807211 */ /* 0x000fc400078408ff */
[----:B------:R-:W-:Y:S02]  /*23a0*/  CS2R R76, SRZ ;  /* 0x00000000004c7805 */ /* 0x000fe4000001ff00 */
[-C--:B------:R-:W-:Y:S01]  /*23b0*/  LEA.HI.X.SX32 R145, R17, R19.reuse, 0x1, P0 ;  /* 0x0000001311917211 */ /* 0x080fe200000f0eff */
[----:B------:R-:W-:Y:S01]  /*23c0*/  IMAD R17, R183, 0xd, RZ ;  /* 0x0000000db7117824 */ /* 0x000fe200078e02ff */
[-C--:B------:R-:W-:Y:S02]  /*23d0*/  LEA.HI.X.SX32 R121, R6, R19.reuse, 0x1, P3 ;  /* 0x0000001306797211 */ /* 0x080fe400018f0eff */
[----:B------:R-:W-:Y:S02]  /*23e0*/  CS2R R78, SRZ ;  /* 0x00000000004e7805 */ /* 0x000fe4000001ff00 */
[----:B------:R-:W-:Y:S02]  /*23f0*/  LEA.HI.X.SX32 R119, R8, R19, 0x1, P4 ;  /* 0x0000001308777211 */ /* 0x000fe400020f0eff */
[----:B------:R-:W-:-:S02]  /*2400*/  CS2R R80, SRZ ;  /* 0x0000000000507805 */ /* 0x000fc4000001ff00 */
[-C--:B------:R-:W-:Y:S02]  /*2410*/  LEA R122, P0, R5, R115.reuse, 0x1 ;  /* 0x00000073057a7211 */ /* 0x080fe400078008ff */
[----:B------:R-:W-:Y:S02]  /*2420*/  CS2R R82, SRZ ;  /* 0x0000000000527805 */ /* 0x000fe4000001ff00 */
[-C--:B------:R-:W-:Y:S02]  /*2430*/  LEA R116, P3, R2, R115.reuse, 0x1 ;  /* 0x0000007302747211 */ /* 0x080fe400078608ff */
[----:B------:R-:W-:Y:S02]  /*2440*/  CS2R R84, SRZ ;  /* 0x0000000000547805 */ /* 0x000fe4000001ff00 */
[----:B------:R-:W-:Y:S02]  /*2450*/  LEA R114, P4, R4, R115, 0x1 ;  /* 0x0000007304727211 */ /* 0x000fe400078808ff */
[----:B------:R-:W-:-:S02]  /*2460*/  CS2R R86, SRZ ;  /* 0x0000000000567805 */ /* 0x000fc4000001ff00 */
[-C--:B------:R-:W-:Y:S01]  /*2470*/  LEA.HI.X.SX32 R129, R18, R19.reuse, 0x1, P2 ;  /* 0x0000001312817211 */ /* 0x080fe200010f0eff */
[----:B------:R-:W-:Y:S01]  /*2480*/  UMOV UR8, UR10 ;  /* 0x0000000a00087c82 */ /* 0x000fe20008000000 */
[-C--:B------:R-:W-:Y:S01]  /*2490*/  IADD3 RZ, P2, R109, R178.reuse, RZ ;  /* 0x000000b26dff7210 */ /* 0x080fe20007f5e0ff */
[----:B------:R-:W-:Y:S01]  /*24a0*/  UMOV UR9, UR11 ;  /* 0x0000000b00097c82 */ /* 0x000fe20008000000 */
[-C--:B------:R-:W-:Y:S01]  /*24b0*/  IADD3 RZ, P1, R7, R178.reuse, RZ ;  /* 0x000000b207ff7210 */ /* 0x080fe20007f3e0ff */
[----:B------:R-:W-:Y:S01]  /*24c0*/  IMAD R7, R183, 0x18, RZ ;  /* 0x00000018b7077824 */ /* 0x000fe200078e02ff */
[-C--:B------:R-:W-:Y:S01]  /*24d0*/  LEA.HI.X.SX32 R123, R5, R19.reuse, 0x1, P0 ;  /* 0x00000013057b7211 */ /* 0x080fe200000f0eff */
[C---:B------:R-:W-:Y:S01]  /*24e0*/  IMAD R5, R183.reuse, 0x1a, RZ ;  /* 0x0000001ab7057824 */ /* 0x040fe200078e02ff */
[-C--:B------:R-:W-:Y:S01]  /*24f0*/  LEA.HI.X.SX32 R117, R2, R19.reuse, 0x1, P3 ;  /* 0x0000001302757211 */ /* 0x080fe200018f0eff */
[----:B------:R-:W-:Y:S01]  /*2500*/  UMOV UR10, UR13 ;  /* 0x0000000d000a7c82 */ /* 0x000fe20008000000 */
[----:B------:R-:W-:Y:S01]  /*2510*/  LEA.HI.X.SX32 R115, R4, R19, 0x1, P4 ;  /* 0x0000001304737211 */ /* 0x000fe200020f0eff */
[----:B------:R-:W-:Y:S01]  /*2520*/  IMAD R19, R183, 0xc, RZ ;  /* 0x0000000cb7137824 */ /* 0x000fe200078e02ff */
[-C--:B------:R-:W-:Y:S01]  /*2530*/  LEA.HI.X.SX32 R113, R113, R179.reuse, 0x1, P2 ;  /* 0x000000b371717211 */ /* 0x080fe200010f0eff */
[----:B------:R-:W-:Y:S01]  /*2540*/  UMOV UR11, UR6 ;  /* 0x00000006000b7c82 */ /* 0x000fe20008000000 */
[-C--:B------:R-:W-:Y:S01]  /*2550*/  IADD3 RZ, P4, R23, R178.reuse, RZ ;  /* 0x000000b217ff7210 */ /* 0x080fe20007f9e0ff */
[----:B------:R-:W-:Y:S01]  /*2560*/  UIADD3.64 UR20, UR8, 0x80, URZ ;  /* 0x0000008008147897 */ /* 0x000fe2000fffe03f */
[-C--:B------:R-:W-:Y:S01]  /*2570*/  IADD3 RZ, P2, R15, R178.reuse, RZ ;  /* 0x000000b20fff7210 */ /* 0x080fe20007f5e0ff */
[----:B------:R-:W-:Y:S01]  /*2580*/  UIADD3.64 UR24, UR8, 0x100, URZ ;  /* 0x0000010008187897 */ /* 0x000fe2000fffe03f */
[-C--:B------:R-:W-:Y:S01]  /*2590*/  IADD3 RZ, P0, R7, R178.reuse, RZ ;  /* 0x000000b207ff7210 */ /* 0x080fe20007f1e0ff */
[----:B------:R-:W-:Y:S01]  /*25a0*/  IMAD R7, R183, 0x36, RZ ;  /* 0x00000036b7077824 */ /* 0x000fe200078e02ff */
[-C--:B------:R-:W-:Y:S01]  /*25b0*/  IADD3 RZ, P3, R19, R178.reuse, RZ ;  /* 0x000000b213ff7210 */ /* 0x080fe20007f7e0ff */
[----:B------:R-:W-:Y:S01]  /*25c0*/  UIADD3.64 UR28, UR8, 0x180, URZ ;  /* 0x00000180081c7897 */ /* 0x000fe2000fffe03f */
[-C--:B------:R-:W-:Y:S01]  /*25d0*/  LEA.HI.X.SX32 R111, R111, R179.reuse, 0x1, P4 ;  /* 0x000000b36f6f7211 */ /* 0x080fe200020f0eff */
[----:B------:R-:W-:Y:S01]  /*25e0*/  UIADD3.64 UR32, UR8, 0x200, URZ ;  /* 0x0000020008207897 */ /* 0x000fe2000fffe03f */
[-C--:B------:R-:W-:Y:S01]  /*25f0*/  LEA.HI.X.SX32 R107, R107, R179.reuse, 0x1, P2 ;  /* 0x000000b36b6b7211 */ /* 0x080fe200010f0eff */
[----:B------:R-:W-:Y:S01]  /*2600*/  UIADD3.64 UR36, UR8, 0x280, URZ ;  /* 0x0000028008247897 */ /* 0x000fe2000fffe03f */
[-C--:B------:R-:W-:Y:S01]  /*2610*/  IADD3 RZ, P4, R5, R178.reuse, RZ ;  /* 0x000000b205ff7210 */ /* 0x080fe20007f9e0ff */
[----:B------:R-:W-:Y:S01]  /*2620*/  IMAD R5, R183, 0x3a, RZ ;  /* 0x0000003ab7057824 */ /* 0x000fe200078e02ff */
[-C--:B------:R-:W-:Y:S01]  /*2630*/  IADD3 RZ, P2, R9, R178.reuse, RZ ;  /* 0x000000b209ff7210 */ /* 0x080fe20007f5e0ff */
[----:B------:R-:W-:Y:S01]  /*2640*/  IMAD R9, R183, 0x3e, RZ ;  /* 0x0000003eb7097824 */ /* 0x000fe200078e02ff */
[-C--:B------:R-:W-:Y:S01]  /*2650*/  LEA.HI.X.SX32 R109, R109, R179.reuse, 0x1, P3 ;  /* 0x000000b36d6d7211 */ /* 0x080fe200018f0eff */
[----:B------:R-:W-:Y:S01]  /*2660*/  UIADD3.64 UR40, UR8, 0x300, URZ ;  /* 0x0000030008287897 */ /* 0x000fe2000fffe03f */
[-C--:B------:R-:W-:Y:S01]  /*2670*/  IADD3 RZ, P3, R7, R178.reuse, RZ ;  /* 0x000000b207ff7210 */ /* 0x080fe20007f7e0ff */
[----:B------:R-:W-:Y:S01]  /*2680*/  IMAD R7, R183, 0x3c, RZ ;  /* 0x0000003cb7077824 */ /* 0x000fe200078e02ff */
        /* <DEDUP_REMOVED lines=14> */
[----:B------:R-:W-:Y:S01]  /*2770*/  LEA.HI.X.SX32 R17, R17, R179, 0x1, P4 ;  /* 0x000000b311117211 */ /* 0x000fe200020f0eff */
[----:B------:R-:W-:Y:S01]  /*2780*/  UIADD3.64 UR38, UR10, 0x102, URZ ;  /* 0x000001020a267897 */ /* 0x000fe2000fffe03f */
[-C--:B------:R-:W-:Y:S01]  /*2790*/  IADD3 RZ, P0, R9, R178.reuse, RZ ;  /* 0x000000b209ff7210 */ /* 0x080fe20007f1e0ff */
[----:B------:R-:W-:Y:S01]  /*27a0*/  UIADD3.64 UR42, UR10, 0x104, URZ ;  /* 0x000001040a2a7897 */ /* 0x000fe2000fffe03f */
[----:B------:R-:W-:Y:S01]  /*27b0*/  IADD3 RZ, P4, R5, R178, RZ ;  /* 0x000000b205ff7210 */ /* 0x000fe20007f9e0ff */
[----:B------:R-:W-:Y:S01]  /*27c0*/  UMOV UR6, URZ ;  /* 0x0000003f00067c82 */ /* 0x000fe20008000000 */
[C---:B------:R-:W-:Y:S01]  /*27d0*/  LOP3.LUT R194, R196.reuse, 0x10, RZ, 0x3c, !PT ;  /* 0x00000010c4c27812 */ /* 0x040fe200078e3cff */
[----:B------:R-:W-:Y:S01]  /*27e0*/  ULDC UR17, c[0x0][0x238] ;  /* 0x00008e0000117ab9 */ /* 0x000fe20000000800 */
[----:B------:R-:W-:-:S02]  /*27f0*/  LOP3.LUT R193, R196, 0x20, RZ, 0x3c, !PT ;  /* 0x00000020c4c17812 */ /* 0x000fc400078e3cff */
[C---:B------:R-:W-:Y:S02]  /*2800*/  LOP3.LUT R192, R196.reuse, 0x30, RZ, 0x3c, !PT ;  /* 0x00000030c4c07812 */ /* 0x040fe400078e3cff */
[C---:B------:R-:W-:Y:S02]  /*2810*/  LOP3.LUT R191, R196.reuse, 0x40, RZ, 0x3c, !PT ;  /* 0x00000040c4bf7812 */ /* 0x040fe400078e3cff */
[C---:B------:R-:W-:Y:S02]  /*2820*/  LOP3.LUT R190, R196.reuse, 0x50, RZ, 0x3c, !PT ;  /* 0x00000050c4be7812 */ /* 0x040fe400078e3cff */
[C---:B------:R-:W-:Y:S02]  /*2830*/  LOP3.LUT R182, R196.reuse, 0x60, RZ, 0x3c, !PT ;  /* 0x00000060c4b67812 */ /* 0x040fe400078e3cff */
[----:B------:R-:W-:Y:S02]  /*2840*/  LOP3.LUT R180, R196, 0x70, RZ, 0x3c, !PT ;  /* 0x00000070c4b47812 */ /* 0x000fe400078e3cff */
[----:B------:R-:W-:-:S02]  /*2850*/  LEA.HI.X.SX32 R15, R15, R179, 0x1, P0 ;  /* 0x000000b30f0f7211 */ /* 0x000fc400000f0eff */
[-C--:B------:R-:W-:Y:S02]  /*2860*/  LEA.HI.X.SX32 R13, R13, R179.reuse, 0x1, P4 ;  /* 0x000000b30d0d7211 */ /* 0x080fe400020f0eff */
[-C--:B------:R-:W-:Y:S02]  /*2870*/  LEA.HI.X.SX32 R11, R11, R179.reuse, 0x1, P3 ;  /* 0x000000b30b0b7211 */ /* 0x080fe400018f0eff */
[-C--:B------:R-:W-:Y:S02]  /*2880*/  LEA.HI.X.SX32 R9, R9, R179.reuse, 0x1, P2 ;  /* 0x000000b309097211 */ /* 0x080fe400010f0eff */
[-C--:B------:R-:W-:Y:S02]  /*2890*/  LEA.HI.X.SX32 R7, R7, R179.reuse, 0x1, P6 ;  /* 0x000000b307077211 */ /* 0x080fe400030f0eff */
[-C--:B------:R-:W-:Y:S02]  /*28a0*/  LEA.HI.X.SX32 R5, R5, R179.reuse, 0x1, P5 ;  /* 0x000000b305057211 */ /* 0x080fe400028f0eff */
[----:B------:R-:W-:-:S07]  /*28b0*/  LEA.HI.X.SX32 R3, R3, R179, 0x1, P1 ;  /* 0x000000b303037211 */ /* 0x000fce00008f0eff */
.L_x_1:
[C---:B------:R-:W-:Y:S01]  /*28c0*/  IMAD.SHL.U32 R101, R183.reuse, 0x2, RZ ;  /* 0x00000002b7657824 */ /* 0x040fe200078e00ff */
[-C--:B------:R-:W-:Y:S01]  /*28d0*/  LEA R96, P0, R183, R178.reuse, 0x2 ;  /* 0x000000b2b7607211 */ /* 0x080fe200078010ff */
[----:B------:R-:W-:Y:S01]  /*28e0*/  IMAD.WIDE R88, R195, 0x2, R178 ;  /* 0x00000002c3587825 */ /* 0x000fe200078e02b2 */
[-C--:B------:R-:W-:Y:S02]  /*28f0*/  LEA R204, P1, R183, R178.reuse, 0x3 ;  /* 0x000000b2b7cc7211 */ /* 0x080fe400078218ff */
[-C--:B------:R-:W-:Y:S01]  /*2900*/  LEA.HI.X.SX32 R97, R101, R179.reuse, 0x1, P0 ;  /* 0x000000b365617211 */ /* 0x080fe200000f0eff */
[C---:B------:R-:W-:Y:S01]  /*2910*/  IMAD.SHL.U32 R93, R183.reuse, 0x4, RZ ;  /* 0x00000004b75d7824 */ /* 0x040fe200078e00ff */
[C---:B------:R-:W-:Y:S01]  /*2920*/  LEA R98, P2, R183.reuse, R178, 0x4 ;  /* 0x000000b2b7627211 */ /* 0x040fe200078420ff */
[C---:B------:R-:W-:Y:S01]  /*2930*/  IMAD R10, R183.reuse, 0x36, R178 ;  /* 0x00000036b70a7824 */ /* 0x040fe200078e02b2 */
[----:B------:R0:W2:Y:S01]  /*2940*/  LDG.E.U16 R103, desc[UR44][R88.64] ;  /* 0x0000002c58677981 */ /* 0x0000a2000c1e1500 */
[----:B------:R-:W-:Y:S01]  /*2950*/  IMAD.SHL.U32 R95, R183, 0x8, RZ ;  /* 0x00000008b75f7824 */ /* 0x000fe200078e00ff */
[----:B------:R-:W-:Y:S01]  /*2960*/  LEA.HI.X.SX32 R205, R93, R179, 0x1, P1 ;  /* 0x000000b35dcd7211 */ /* 0x000fe200008f0eff */
[----:B------:R-:W-:-:S03]  /*2970*/  IMAD.WIDE R90, R195, 0x2, R10 ;  /* 0x00000002c35a7825 */ /* 0x000fc600078e020a */
[-C--:B------:R-:W-:Y:S01]  /*2980*/  LEA.HI.X.SX32 R99, R95, R179.reuse, 0x1, P2 ;  /* 0x000000b35f637211 */ /* 0x080fe200010f0eff */
[----:B0-----:R-:W-:Y:S01]  /*2990*/  IMAD.WIDE R88, R195, 0x2, R96 ;  /* 0x00000002c3587825 */ /* 0x001fe200078e0260 */
[C---:B------:R-:W-:Y:S01]  /*29a0*/  LEA R96, P0, R183.reuse, R178, 0x5 ;  /* 0x000000b2b7607211 */ /* 0x040fe200078028ff */
[----:B------:R0:W3:Y:S02]  /*29b0*/  LDG.E.U16 R215, desc[UR44][R90.64] ;  /* 0x0000002c5ad77981 */ /* 0x0000e4000c1e1500 */
[C---:B------:R-:W-:Y:S02]  /*29c0*/  IMAD.SHL.U32 R97, R183.reuse, 0x10, RZ ;  /* 0x00000010b7617824 */ /* 0x040fe400078e00ff */
[----:B------:R-:W-:Y:S01]  /*29d0*/  IMAD R8, R183, 0x38, R178 ;  /* 0x00000038b7087824 */ /* 0x000fe200078e02b2 */
[----:B------:R-:W4:Y:S01]  /*29e0*/  LDG.E.U16 R208, desc[UR44][R88.64] ;  /* 0x0000002c58d07981 */ /* 0x000f22000c1e1500 */
[----:B------:R-:W-:Y:S01]  /*29f0*/  IMAD.WIDE R204, R195, 0x2, R204 ;  /* 0x00000002c3cc7825 */ /* 0x000fe200078e02cc */
[----:B------:R-:W-:-:S03]  /*2a00*/  LEA.HI.X.SX32 R97, R97, R179, 0x1, P0 ;  /* 0x000000b361617211 */ /* 0x000fc600000f0eff */
[C---:B------:R-:W-:Y:S02]  /*2a10*/  IMAD R6, R183.reuse, 0x3a, R178 ;  /* 0x0000003ab7067824 */ /* 0x040fe400078e02b2 */
[----:B------:R-:W-:Y:S01]  /*2a20*/  IMAD R203, R183, 0x6, RZ ;  /* 0x00000006b7cb7824 */ /* 0x000fe200078e02ff */
[----:B------:R1:W5:Y:S01]  /*2a30*/  LDG.E.U16 R204, desc[UR44][R204.64] ;  /* 0x0000002ccccc7981 */ /* 0x000362000c1e1500 */
[----:B0-----:R-:W-:-:S04]  /*2a40*/  IMAD.WIDE R90, R195, 0x2, R98 ;  /* 0x00000002c35a7825 */ /* 0x001fc800078e0262 */
[----:B------:R-:W-:Y:S02]  /*2a50*/  IMAD R211, R183, 0xc, RZ ;  /* 0x0000000cb7d37824 */ /* 0x000fe400078e02ff */
[----:B------:R-:W-:Y:S01]  /*2a60*/  IMAD.WIDE R92, R195, 0x2, R8 ;  /* 0x00000002c35c7825 */ /* 0x000fe200078e0208 */
[----:B------:R-:W-:Y:S01]  /*2a70*/  IADD3 R112, R203, R178, RZ ;  /* 0x000000b2cb707210 */ /* 0x000fe20007ffe0ff */
[----:B------:R-:W3:Y:S02]  /*2a80*/  LDG.E.U16 R201, desc[UR44][R90.64] ;  /* 0x0000002c5ac97981 */ /* 0x000ee4000c1e1500 */
[C---:B------:R-:W-:Y:S02]  /*2a90*/  IMAD R99, R183.reuse, 0x12, RZ ;  /* 0x00000012b7637824 */ /* 0x040fe400078e02ff */
[----:B------:R-:W-:Y:S01]  /*2aa0*/  IMAD R233, R183, 0x14, RZ ;  /* 0x00000014b7e97824 */ /* 0x000fe200078e02ff */
[----:B------:R0:W5:Y:S01]  /*2ab0*/  LDG.E.U16 R102, desc[UR44][R92.64] ;  /* 0x0000002c5c667981 */ /* 0x000162000c1e1500 */
[----:B------:R-:W-:-:S04]  /*2ac0*/  IMAD.WIDE R94, R195, 0x2, R6 ;  /* 0x00000002c35e7825 */ /* 0x000fc800078e0206 */
[----:B------:R-:W-:Y:S01]  /*2ad0*/  IMAD.IADD R108, R211, 0x1, R178 ;  /* 0x00000001d36c7824 */ /* 0x000fe200078e02b2 */
[----:B------:R0:W5:Y:S01]  /*2ae0*/  LDG.E.U16 R209, desc[UR44][R94.64] ;  /* 0x0000002c5ed17981 */ /* 0x000162000c1e1500 */
[----:B------:R-:W-:-:S04]  /*2af0*/  IMAD.WIDE R96, R195, 0x2, R96 ;  /* 0x00000002c3607825 */ /* 0x000fc800078e0260 */
[--C-:B------:R-:W-:Y:S01]  /*2b00*/  IMAD.IADD R104, R99, 0x1, R178.reuse ;  /* 0x0000000163687824 */ /* 0x100fe200078e02b2 */
[----:B------:R0:W4:Y:S01]  /*2b10*/  LDG.E.U16 R203, desc[UR44][R96.64] ;  /* 0x0000002c60cb7981 */ /* 0x000122000c1e1500 */
[C---:B-1----:R-:W-:Y:S02]  /*2b20*/  IMAD R205, R183.reuse, 0x1c, RZ ;  /* 0x0000001cb7cd7824 */ /* 0x042fe400078e02ff */
[----:B------:R-:W-:Y:S02]  /*2b30*/  IMAD R235, R183, 0x1a, RZ ;  /* 0x0000001ab7eb7824 */ /* 0x000fe400078e02ff */
[----:B------:R-:W-:Y:S02]  /*2b40*/  IMAD.IADD R22, R233, 0x1, R178 ;  /* 0x00000001e9167824 */ /* 0x000fe400078e02b2 */
[C---:B------:R-:W-:Y:S02]  /*2b50*/  IMAD R207, R183.reuse, 0xa, RZ ;  /* 0x0000000ab7cf7824 */ /* 0x040fe400078e02ff */
[----:B------:R-:W-:-:S02]  /*2b60*/  IMAD R237, R183, 0x16, RZ ;  /* 0x00000016b7ed7824 */ /* 0x000fc400078e02ff */
[----:B0-----:R-:W-:Y:S01]  /*2b70*/  IMAD.WIDE R92, R195, 0x2, R108 ;  /* 0x00000002c35c7825 */ /* 0x001fe200078e026c */
[----:B------:R-:W-:-:S03]  /*2b80*/  IADD3 R14, R205, R178, RZ ;  /* 0x000000b2cd0e7210 */ /* 0x000fc60007ffe0ff */
[----:B------:R-:W-:-:S04]  /*2b90*/  IMAD.WIDE R88, R195, 0x2, R112 ;  /* 0x00000002c3587825 */ /* 0x000fc800078e0270 */
[----:B------:R-:W-:Y:S01]  /*2ba0*/  IMAD.WIDE R94, R195, 0x2, R104 ;  /* 0x00000002c35e7825 */ /* 0x000fe200078e0268 */
[----:B------:R-:W5:Y:S03]  /*2bb0*/  LDG.E.U16 R219, desc[UR44][R88.64] ;  /* 0x0000002c58db7981 */ /* 0x000f66000c1e1500 */
[----:B------:R-:W-:Y:S01]  /*2bc0*/  IMAD.IADD R16, R235, 0x1, R178 ;  /* 0x00000001eb107824 */ /* 0x000fe200078e02b2 */
[----:B------:R0:W5:Y:S01]  /*2bd0*/  LDG.E.U16 R221, desc[UR44][R94.64] ;  /* 0x0000002c5edd7981 */ /* 0x000162000c1e1500 */
[----:B------:R-:W-:-:S04]  /*2be0*/  IMAD.WIDE R96, R195, 0x2, R22 ;  /* 0x00000002c3607825 */ /* 0x000fc800078e0216 */
[--C-:B------:R-:W-:Y:S01]  /*2bf0*/  IMAD.IADD R20, R237, 0x1, R178.reuse ;  /* 0x00000001ed147824 */ /* 0x100fe200078e02b2 */
[----:B------:R-:W5:Y:S01]  /*2c00*/  LDG.E.U16 R206, desc[UR44][R96.64] ;  /* 0x0000002c60ce7981 */ /* 0x000f62000c1e1500 */
[----:B------:R-:W-:Y:S02]  /*2c10*/  IMAD.IADD R110, R207, 0x1, R178 ;  /* 0x00000001cf6e7824 */ /* 0x000fe400078e02b2 */
[----:B------:R-:W-:Y:S01]  /*2c20*/  IMAD R239, R183, 0x18, RZ ;  /* 0x00000018b7ef7824 */ /* 0x000fe200078e02ff */
[----:B------:R1:W5:Y:S01]  /*2c30*/  LDG.E.U16 R207, desc[UR44][R92.64] ;  /* 0x0000002c5ccf7981 */ /* 0x000362000c1e1500 */
[----:B0-----:R-:W-:-:S04]  /*2c40*/  IMAD.WIDE R94, R195, 0x2, R20 ;  /* 0x00000002c35e7825 */ /* 0x001fc800078e0214 */
[----:B------:R-:W-:Y:S01]  /*2c50*/  IMAD.WIDE R88, R195, 0x2, R14 ;  /* 0x00000002c3587825 */ /* 0x000fe200078e020e */
[----:B------:R-:W5:Y:S03]  /*2c60*/  LDG.E.U16 R217, desc[UR44][R94.64] ;  /* 0x0000002c5ed97981 */ /* 0x000f66000c1e1500 */
[----:B------:R-:W-:Y:S01]  /*2c70*/  IMAD R243, R183, 0x2a, RZ ;  /* 0x0000002ab7f37824 */ /* 0x000fe200078e02ff */
[----:B------:R-:W5:Y:S01]  /*2c80*/  LDG.E.U16 R205, desc[UR44][R88.64] ;  /* 0x0000002c58cd7981 */ /* 0x000f62000c1e1500 */
[----:B-1----:R-:W-:-:S04]  /*2c90*/  IMAD.WIDE R92, R195, 0x2, R16 ;  /* 0x00000002c35c7825 */ /* 0x002fc800078e0210 */
[----:B------:R-:W-:Y:S01]  /*2ca0*/  IMAD.WIDE R90, R195, 0x2, R110 ;  /* 0x00000002c35a7825 */ /* 0x000fe200078e026e */
[----:B------:R0:W5:Y:S03]  /*2cb0*/  LDG.E.U16 R211, desc[UR44][R92.64] ;  /* 0x0000002c5cd37981 */ /* 0x000166000c1e1500 */
[C---:B------:R-:W-:Y:S01]  /*2cc0*/  IMAD R231, R183.reuse, 0x22, RZ ;  /* 0x00000022b7e77824 */ /* 0x040fe200078e02ff */
[----:B------:R1:W5:Y:S01]  /*2cd0*/  LDG.E.U16 R213, desc[UR44][R90.64] ;  /* 0x0000002c5ad57981 */ /* 0x000362000c1e1500 */
[----:B------:R-:W-:Y:S02]  /*2ce0*/  IMAD R97, R183, 0x32, RZ ;  /* 0x00000032b7617824 */ /* 0x000fe400078e02ff */
[----:B------:R-:W-:Y:S02]  /*2cf0*/  IMAD.IADD R18, R239, 0x1, R178 ;  /* 0x00000001ef127824 */ /* 0x000fe400078e02b2 */
[----:B------:R-:W-:Y:S01]  /*2d00*/  IMAD R241, R183, 0x26, RZ ;  /* 0x00000026b7f17824 */ /* 0x000fe200078e02ff */
[-C--:B0-----:R-:W-:Y:S01]  /*2d10*/  IADD3 R92, P2, R243, R178.reuse, RZ ;  /* 0x000000b2f35c7210 */ /* 0x081fe20007f5e0ff */
[----:B------:R-:W-:Y:S01]  /*2d20*/  IMAD R227, R183, 0x15, RZ ;  /* 0x00000015b7e37824 */ /* 0x000fe200078e02ff */
[-C--:B------:R-:W-:Y:S01]  /*2d30*/  IADD3 R94, P0, R231, R178.reuse, RZ ;  /* 0x000000b2e75e7210 */ /* 0x080fe20007f1e0ff */
[----:B------:R-:W-:Y:S01]  /*2d40*/  IMAD R223, R183, 0x11, RZ ;  /* 0x00000011b7df7824 */ /* 0x000fe200078e02ff */
[----:B------:R-:W-:Y:S01]  /*2d50*/  IADD3 R88, P3, R97, R178, RZ ;  /* 0x000000b261587210 */ /* 0x000fe20007f7e0ff */
[----:B------:R-:W-:-:S02]  /*2d60*/  IMAD R229, R183, 0x19, RZ ;  /* 0x00000019b7e57824 */ /* 0x000fc400078e02ff */
[----:B-1----:R-:W-:Y:S01]  /*2d70*/  IMAD.WIDE R90, R195, 0x2, R18 ;  /* 0x00000002c35a7825 */ /* 0x002fe200078e0212 */
[----:B------:R-:W-:Y:S02]  /*2d80*/  IADD3 R96, P1, R241, R178, RZ ;  /* 0x000000b2f1607210 */ /* 0x000fe40007f3e0ff */
[-C--:B------:R-:W-:Y:S01]  /*2d90*/  LEA.HI.X.SX32 R93, R227, R179.reuse, 0x1, P2 ;  /* 0x000000b3e35d7211 */ /* 0x080fe200010f0eff */
[----:B------:R-:W-:Y:S01]  /*2da0*/  IMAD R225, R183, 0x13, RZ ;  /* 0x00000013b7e17824 */ /* 0x000fe200078e02ff */
[-C--:B------:R-:W-:Y:S01]  /*2db0*/  LEA.HI.X.SX32 R95, R223, R179.reuse, 0x1, P0 ;  /* 0x000000b3df5f7211 */ /* 0x080fe200000f0eff */
[----:B------:R0:W5:Y:S01]  /*2dc0*/  LDG.E.U16 R202, desc[UR44][R90.64] ;  /* 0x0000002c5aca7981 */ /* 0x000162000c1e1500 */
[-C--:B------:R-:W-:Y:S01]  /*2dd0*/  LEA.HI.X.SX32 R89, R229, R179.reuse, 0x1, P3 ;  /* 0x000000b3e5597211 */ /* 0x080fe200018f0eff */
[----:B------:R-:W-:Y:S01]  /*2de0*/  IMAD R241, R183, 0x2c, RZ ;  /* 0x0000002cb7f17824 */ /* 0x000fe200078e02ff */
[----:B------:R-:W-:Y:S01]  /*2df0*/  LEA.HI.X.SX32 R97, R225, R179, 0x1, P1 ;  /* 0x000000b3e1617211 */ /* 0x000fe200008f0eff */
[----:B------:R-:W-:-:S02]  /*2e00*/  IMAD R225, R183, 0x24, RZ ;  /* 0x00000024b7e17824 */ /* 0x000fc400078e02ff */
[----:B------:R-:W-:Y:S01]  /*2e10*/  IMAD.WIDE R94, R195, 0x2, R94 ;  /* 0x00000002c35e7825 */ /* 0x000fe200078e025e */
[----:B0-----:R-:W-:-:S03]  /*2e20*/  IADD3 R90, P4, R101, R178, RZ ;  /* 0x000000b2655a7210 */ /* 0x001fc60007f9e0ff */
[----:B------:R-:W-:Y:S01]  /*2e30*/  IMAD.WIDE R100, R195, 0x2, R92 ;  /* 0x00000002c3647825 */ /* 0x000fe200078e025c */
[-C--:B------:R-:W-:Y:S01]  /*2e40*/  IADD3 R92, P3, R241, R178.reuse, RZ ;  /* 0x000000b2f15c7210 */ /* 0x080fe20007f7e0ff */
[----:B------:R0:W5:Y:S02]  /*2e50*/  LDG.E.U16 R229, desc[UR44][R94.64] ;  /* 0x0000002c5ee57981 */ /* 0x000164000c1e1500 */
[----:B------:R-:W-:Y:S01]  /*2e60*/  IMAD.WIDE R222, R195, 0x2, R88 ;  /* 0x00000002c3de7825 */ /* 0x000fe200078e0258 */
[CC--:B------:R-:W-:Y:S01]  /*2e70*/  LEA.HI.X.SX32 R91, R183.reuse, R179.reuse, 0x1, P4 ;  /* 0x000000b3b75b7211 */ /* 0x0c0fe200020f0eff */
[----:B------:R-:W5:Y:S02]  /*2e80*/  LDG.E.U16 R101, desc[UR44][R100.64] ;  /* 0x0000002c64657981 */ /* 0x000f64000c1e1500 */
[C---:B------:R-:W-:Y:S02]  /*2e90*/  IMAD R93, R183.reuse, 0x28, RZ ;  /* 0x00000028b75d7824 */ /* 0x040fe400078e02ff */
[----:B------:R-:W-:Y:S01]  /*2ea0*/  IMAD R243, R183, 0x30, RZ ;  /* 0x00000030b7f37824 */ /* 0x000fe200078e02ff */
[-C--:B------:R-:W-:Y:S01]  /*2eb0*/  IADD3 R224, P1, R225, R178.reuse, RZ ;  /* 0x000000b2e1e07210 */ /* 0x080fe20007f3e0ff */
[----:B------:R-:W-:Y:S01]  /*2ec0*/  IMAD R89, R183, 0x34, RZ ;  /* 0x00000034b7597824 */ /* 0x000fe200078e02ff */
[-C--:B------:R-:W-:Y:S01]  /*2ed0*/  IADD3 R98, P2, R93, R178.reuse, RZ ;  /* 0x000000b25d627210 */ /* 0x080fe20007f5e0ff */
[----:B------:R-:W-:Y:S01]  /*2ee0*/  IMAD.WIDE R96, R195, 0x2, R96 ;  /* 0x00000002c3607825 */ /* 0x000fe200078e0260 */
[-C--:B0-----:R-:W-:Y:S01]  /*2ef0*/  IADD3 R94, P4, R243, R178.reuse, RZ ;  /* 0x000000b2f35e7210 */ /* 0x081fe20007f9e0ff */
[----:B------:R-:W5:Y:S01]  /*2f00*/  LDG.E.U16 R223, desc[UR44][R222.64] ;  /* 0x0000002cdedf7981 */ /* 0x000f62000c1e1500 */
[-C--:B------:R-:W-:Y:S01]  /*2f10*/  IADD3 R88, P0, R89, R178.reuse, RZ ;  /* 0x000000b259587210 */ /* 0x080fe20007f1e0ff */
[----:B------:R-:W-:Y:S01]  /*2f20*/  IMAD.WIDE R90, R195, 0x2, R90 ;  /* 0x00000002c35a7825 */ /* 0x000fe200078e025a */
[-C--:B------:R-:W-:Y:S01]  /*2f30*/  LEA.HI.X.SX32 R93, R237, R179.reuse, 0x1, P3 ;  /* 0x000000b3ed5d7211 */ /* 0x080fe200018f0eff */
[----:B------:R0:W5:Y:S01]  /*2f40*/  LDG.E.U16 R231, desc[UR44][R96.64] ;  /* 0x0000002c60e77981 */ /* 0x000162000c1e1500 */
[-C--:B------:R-:W-:Y:S01]  /*2f50*/  LEA.HI.X.SX32 R225, R99, R179.reuse, 0x1, P1 ;  /* 0x000000b363e17211 */ /* 0x080fe200008f0eff */
[----:B------:R-:W-:Y:S01]  /*2f60*/  IMAD R237, R183, 0x2e, RZ ;  /* 0x0000002eb7ed7824 */ /* 0x000fe200078e02ff */
[-C--:B------:R-:W-:Y:S01]  /*2f70*/  LEA.HI.X.SX32 R99, R233, R179.reuse, 0x1, P2 ;  /* 0x000000b3e9637211 */ /* 0x080fe200010f0eff */
[----:B------:R-:W-:Y:S01]  /*2f80*/  IMAD R233, R183, 0x17, RZ ;  /* 0x00000017b7e97824 */ /* 0x000fe200078e02ff */
[-C--:B------:R-:W-:Y:S01]  /*2f90*/  LEA.HI.X.SX32 R95, R239, R179.reuse, 0x1, P4 ;  /* 0x000000b3ef5f7211 */ /* 0x080fe200020f0eff */
[----:B------:R1:W5:Y:S01]  /*2fa0*/  LDG.E.U16 R227, desc[UR44][R90.64] ;  /* 0x0000002c5ae37981 */ /* 0x000362000c1e1500 */
[----:B------:R-:W-:Y:S01]  /*2fb0*/  LEA.HI.X.SX32 R89, R235, R179, 0x1, P0 ;  /* 0x000000b3eb597211 */ /* 0x000fe200000f0eff */
[----:B0-----:R-:W-:Y:S01]  /*2fc0*/  IMAD R97, R183, 0xe, RZ ;  /* 0x0000000eb7617824 */ /* 0x001fe200078e02ff */
[----:B------:R-:W-:Y:S01]  /*2fd0*/  IADD3 R96, P0, R237, R178, RZ ;  /* 0x000000b2ed607210 */ /* 0x000fe20007f1e0ff */
[----:B------:R-:W-:-:S04]  /*2fe0*/  IMAD.WIDE R94, R195, 0x2, R94 ;  /* 0x00000002c35e7825 */ /* 0x000fc800078e025e */
[----:B-1----:R-:W-:Y:S01]  /*2ff0*/  IMAD.WIDE R90, R195, 0x2, R224 ;  /* 0x00000002c35a7825 */ /* 0x002fe200078e02e0 */
[----:B------:R-:W5:Y:S03]  /*3000*/  LDG.E.U16 R239, desc[UR44][R94.64] ;  /* 0x0000002c5eef7981 */ /* 0x000f66000c1e1500 */
[----:B------:R-:W-:Y:S01]  /*3010*/  IMAD R225, R183, 0x1e, RZ ;  /* 0x0000001eb7e17824 */ /* 0x000fe200078e02ff */
[----:B------:R-:W5:Y:S01]  /*3020*/  LDG.E.U16 R100, desc[UR44][R90.64] ;  /* 0x0000002c5a647981 */ /* 0x000f62000c1e1500 */
[----:B------:R-:W-:-:S04]  /*3030*/  IMAD.WIDE R88, R195, 0x2, R88 ;  /* 0x00000002c3587825 */ /* 0x000fc800078e0258 */
[----:B------:R-:W-:Y:S01]  /*3040*/  IMAD.IADD R106, R97, 0x1, R178 ;  /* 0x00000001616a7824 */ /* 0x000fe200078e02b2 */
[----:B------:R-:W-:Y:S01]  /*3050*/  LEA.HI.X.SX32 R97, R233, R179, 0x1, P0 ;  /* 0x000000b3e9617211 */ /* 0x000fe200000f0eff */
[----:B------:R-:W-:Y:S01]  /*3060*/  IMAD.WIDE R92, R195, 0x2, R92 ;  /* 0x00000002c35c7825 */ /* 0x000fe200078e025c */
[----:B------:R0:W5:Y:S03]  /*3070*/  LDG.E.U16 R210, desc[UR44][R88.64] ;  /* 0x0000002c58d27981 */ /* 0x000166000c1e1500 */
[----:B------:R-:W-:Y:S01]  /*3080*/  IMAD R4, R183, 0x3c, R178 ;  /* 0x0000003cb7047824 */ /* 0x000fe200078e02b2 */
[----:B------:R1:W5:Y:S01]  /*3090*/  LDG.E.U16 R235, desc[UR44][R92.64] ;  /* 0x0000002c5ceb7981 */ /* 0x000362000c1e1500 */
[----:B------:R-:W-:-:S04]  /*30a0*/  IMAD.WIDE R98, R195, 0x2, R98 ;  /* 0x00000002c3627825 */ /* 0x000fc800078e0262 */
[--C-:B------:R-:W-:Y:S02]  /*30b0*/  IMAD R2, R183, 0x3e, R178.reuse ;  /* 0x0000003eb7027824 */ /* 0x100fe400078e02b2 */
[----:B------:R-:W-:Y:S01]  /*30c0*/  IMAD.IADD R12, R225, 0x1, R178 ;  /* 0x00000001e10c7824 */ /* 0x000fe200078e02b2 */
[----:B------:R-:W5:Y:S01]  /*30d0*/  LDG.E.U16 R98, desc[UR44][R98.64] ;  /* 0x0000002c62627981 */ /* 0x000f62000c1e1500 */
[----:B0-----:R-:W-:-:S04]  /*30e0*/  IMAD.WIDE R88, R195, 0x2, R4 ;  /* 0x00000002c3587825 */ /* 0x001fc800078e0204 */
[C---:B------:R-:W-:Y:S01]  /*30f0*/  IMAD.WIDE R94, R195.reuse, 0x2, R96 ;  /* 0x00000002c35e7825 */ /* 0x040fe200078e0260 */
[----:B------:R-:W5:Y:S03]  /*3100*/  LDG.E.U16 R241, desc[UR44][R88.64] ;  /* 0x0000002c58f17981 */ /* 0x000f66000c1e1500 */
[C---:B------:R-:W-:Y:S01]  /*3110*/  IMAD.WIDE R90, R195.reuse, 0x2, R106 ;  /* 0x00000002c35a7825 */ /* 0x040fe200078e026a */
[----:B------:R-:W5:Y:S03]  /*3120*/  LDG.E.U16 R237, desc[UR44][R94.64] ;  /* 0x0000002c5eed7981 */ /* 0x000f66000c1e1500 */
[C---:B-1----:R-:W-:Y:S01]  /*3130*/  IMAD.WIDE R92, R195.reuse, 0x2, R12 ;  /* 0x00000002c35c7825 */ /* 0x042fe200078e020c */
[----:B------:R-:W5:Y:S03]  /*3140*/  LDG.E.U16 R225, desc[UR44][R90.64] ;  /* 0x0000002c5ae17981 */ /* 0x000f66000c1e1500 */
[----:B------:R-:W-:Y:S01]  /*3150*/  IMAD.WIDE R96, R195, 0x2, R2 ;  /* 0x00000002c3607825 */ /* 0x000fe200078e0202 */
[----:B------:R-:W5:Y:S04]  /*3160*/  LDG.E.U16 R233, desc[UR44][R92.64] ;  /* 0x0000002c5ce97981 */ /* 0x000f68000c1e1500 */
[----:B------:R-:W5:Y:S01]  /*3170*/  LDG.E.U16 R243, desc[UR44][R96.64] ;  /* 0x0000002c60f37981 */ /* 0x000f62000c1e1500 */
[----:B------:R-:W-:Y:S06]  /*3180*/  BAR.SYNC.DEFER_BLOCKING 0x0 ;  /* 0x0000000000007b1d */ /* 0x000fec0000010000 */
[----:B------:R-:W-:Y:S01]  /*3190*/  UMOV UR13, 0x40000040 ;  /* 0x40000040000d7882 */ /* 0x000fe20000000000 */
[----:B------:R-:W-:Y:S01]  /*31a0*/  UMOV UR14, UR4 ;  /* 0x00000004000e7c82 */ /* 0x000fe20008000000 */
[----:B------:R-:W-:Y:S01]  /*31b0*/  UMOV UR15, 0x40000040 ;  /* 0x40000040000f7882 */ /* 0x000fe20000000000 */
[----:B--2---:R-:W-:Y:S04]  /*31c0*/  STS.U16 [R196+UR16+0x4000], R103 ;  /* 0x00400067c4007988 */ /* 0x004fe80008000410 */
[----:B---3--:R-:W-:Y:S04]  /*31d0*/  STS.U16 [R196+UR16+0x4400], R201 ;  /* 0x004400c9c4007988 */ /* 0x008fe80008000410 */
[----:B----4-:R-:W-:Y:S04]  /*31e0*/  STS.U16 [R196+UR16+0x4800], R203 ;  /* 0x004800cbc4007988 */ /* 0x010fe80008000410 */
        /* <DEDUP_REMOVED lines=22> */
[----:B------:R1:W-:Y:S04]  /*3350*/  STS.U16 [R182+UR16+0x4700], R205 ;  /* 0x004700cdb6007988 */ /* 0x0003e80008000410 */
[----:B------:R-:W-:Y:S04]  /*3360*/  STS.U16 [R182+UR16+0x4b00], R235 ;  /* 0x004b00ebb6007988 */ /* 0x000fe80008000410 */
[----:B------:R-:W-:Y:S04]  /*3370*/  STS.U16 [R182+UR16+0x4f00], R241 ;  /* 0x004f00f1b6007988 */ /* 0x000fe80008000410 */
[----:B------:R2:W-:Y:S04]  /*3380*/  STS.U16 [R180+UR16+0x4380], R225 ;  /* 0x004380e1b4007988 */ /* 0x0005e80008000410 */
[----:B------:R3:W-:Y:S04]  /*3390*/  STS.U16 [R180+UR16+0x4780], R233 ;  /* 0x004780e9b4007988 */ /* 0x0007e80008000410 */
[----:B------:R-:W-:Y:S04]  /*33a0*/  STS.U16 [R180+UR16+0x4b80], R237 ;  /* 0x004b80edb4007988 */ /* 0x000fe80008000410 */
[----:B------:R-:W-:Y:S01]  /*33b0*/  STS.U16 [R180+UR16+0x4f80], R243 ;  /* 0x004f80f3b4007988 */ /* 0x000fe20008000410 */
[----:B------:R4:W-:Y:S06]  /*33c0*/  MEMBAR.ALL.CTA ;  /* 0x0000000000007992 */ /* 0x0009ec0000008000 */
[----:B----4-:R-:W4:Y:S02]  /*33d0*/  FENCE.VIEW.ASYNC.S ;  /* 0x00000000000073c6 */ /* 0x010f240000000000 */
[----:B----4-:R-:W-:Y:S06]  /*33e0*/  BAR.SYNC.DEFER_BLOCKING 0x0 ;  /* 0x0000000000007b1d */ /* 0x010fec0000010000 */
[----:B0-----:R-:W-:-:S06]  /*33f0*/  WARPGROUP.ARRIVE ;  /* 0x00000000000079c5 */ /* 0x001fcc0000000000 */
[----:B------:R-:W-:Y:S04]  /*3400*/  HGMMA.64x32x16.F32.BF16 R88, gdesc[UR12].tnspA, RZ, !UPT ;  /* 0x206000000c5879f0 */ /* 0x000fe8000c7018ff */
[----:B------:R-:W-:Y:S04]  /*3410*/  HGMMA.64x32x16.F32.BF16 R88, gdesc[UR8].tnspA, R88 ;  /* 0x20600000085879f0 */ /* 0x000fe80008701858 */
[----:B------:R-:W-:Y:S04]  /*3420*/  HGMMA.64x32x16.F32.BF16 R88, gdesc[UR20].tnspA, R88 ;  /* 0x20600000145879f0 */ /* 0x000fe80008701858 */
[----:B------:R-:W-:Y:S01]  /*3430*/  HGMMA.64x32x16.F32.BF16 R88, gdesc[UR24].tnspA, R88 ;  /* 0x20600000185879f0 */ /* 0x000fe20008701858 */
[----:B------:R-:W-:-:S04]  /*3440*/  IMAD.WIDE R222, R189, 0x2, R166 ;  /* 0x00000002bdde7825 */ /* 0x000fc800078e02a6 */
[C---:B------:R-:W-:Y:S02]  /*3450*/  IMAD.WIDE R202, R189.reuse, 0x2, R176 ;  /* 0x00000002bdca7825 */ /* 0x040fe400078e02b0 */
[----:B------:R-:W4:Y:S02]  /*3460*/  LDG.E.U16 R222, desc[UR44][R222.64] ;  /* 0x0000002cdede7981 */ /* 0x000f24000c1e1500 */
[C---:B-1----:R-:W-:Y:S02]  /*3470*/  IMAD.WIDE R204, R189.reuse, 0x2, R174 ;  /* 0x00000002bdcc7825 */ /* 0x042fe400078e02ae */
[----:B------:R0:W5:Y:S02]  /*3480*/  LDG.E.U16 R224, desc[UR44][R202.64] ;  /* 0x0000002ccae07981 */ /* 0x000164000c1e1500 */
[C---:B------:R-:W-:Y:S02]  /*3490*/  IMAD.WIDE R206, R189.reuse, 0x2, R170 ;  /* 0x00000002bdce7825 */ /* 0x040fe400078e02aa */
[----:B------:R1:W4:Y:S02]  /*34a0*/  LDG.E.U16 R201, desc[UR44][R204.64] ;  /* 0x0000002cccc97981 */ /* 0x000324000c1e1500 */
[----:B------:R-:W-:-:S02]  /*34b0*/  IMAD.WIDE R208, R189, 0x2, R168 ;  /* 0x00000002bdd07825 */ /* 0x000fc400078e02a8 */
[----:B------:R3:W4:Y:S01]  /*34c0*/  LDG.E.U16 R226, desc[UR44][R206.64] ;  /* 0x0000002ccee27981 */ /* 0x000722000c1e1500 */
[----:B------:R-:W-:Y:S01]  /*34d0*/  HGMMA.64x32x16.F32.BF16 R88, gdesc[UR28].tnspA, R88 ;  /* 0x206000001c5879f0 */ /* 0x000fe20008701858 */
[C---:B------:R-:W-:Y:S02]  /*34e0*/  IMAD.WIDE R210, R189.reuse, 0x2, R164 ;  /* 0x00000002bdd27825 */ /* 0x040fe400078e02a4 */
[----:B--2---:R2:W4:Y:S02]  /*34f0*/  LDG.E.U16 R225, desc[UR44][R208.64] ;  /* 0x0000002cd0e17981 */ /* 0x004524000c1e1500 */
[C---:B------:R-:W-:Y:S02]  /*3500*/  IMAD.WIDE R216, R189.reuse, 0x2, R162 ;  /* 0x00000002bdd87825 */ /* 0x040fe400078e02a2 */
[----:B------:R2:W4:Y:S02]  /*3510*/  LDG.E.U16 R227, desc[UR44][R210.64] ;  /* 0x0000002cd2e37981 */ /* 0x000524000c1e1500 */
[----:B------:R-:W-:-:S02]  /*3520*/  IMAD.WIDE R218, R189, 0x2, R172 ;  /* 0x00000002bdda7825 */ /* 0x000fc400078e02ac */
[----:B------:R-:W4:Y:S02]  /*3530*/  LDG.E.U16 R230, desc[UR44][R216.64] ;  /* 0x0000002cd8e67981 */ /* 0x000f24000c1e1500 */
[C---:B------:R-:W-:Y:S02]  /*3540*/  IMAD.WIDE R214, R189.reuse, 0x2, R154 ;  /* 0x00000002bdd67825 */ /* 0x040fe400078e029a */
[----:B------:R-:W4:Y:S02]  /*3550*/  LDG.E.U16 R229, desc[UR44][R218.64] ;  /* 0x0000002cdae57981 */ /* 0x000f24000c1e1500 */
[C---:B------:R-:W-:Y:S02]  /*3560*/  IMAD.WIDE R212, R189.reuse, 0x2, R152 ;  /* 0x00000002bdd47825 */ /* 0x040fe400078e0298 */
[----:B------:R-:W4:Y:S02]  /*3570*/  LDG.E.U16 R228, desc[UR44][R214.64] ;  /* 0x0000002cd6e47981 */ /* 0x000f24000c1e1500 */
[----:B------:R-:W-:-:S02]  /*3580*/  IMAD.WIDE R220, R189, 0x2, R158 ;  /* 0x00000002bddc7825 */ /* 0x000fc400078e029e */
[----:B------:R2:W4:Y:S02]  /*3590*/  LDG.E.U16 R223, desc[UR44][R212.64] ;  /* 0x0000002cd4df7981 */ /* 0x000524000c1e1500 */
[C---:B------:R-:W-:Y:S02]  /*35a0*/  IMAD.WIDE R238, R189.reuse, 0x2, R156 ;  /* 0x00000002bdee7825 */ /* 0x040fe400078e029c */
[----:B------:R2:W4:Y:S02]  /*35b0*/  LDG.E.U16 R232, desc[UR44][R220.64] ;  /* 0x0000002cdce87981 */ /* 0x000524000c1e1500 */
[C---:B0-----:R-:W-:Y:S02]  /*35c0*/  IMAD.WIDE R202, R189.reuse, 0x2, R148 ;  /* 0x00000002bdca7825 */ /* 0x041fe400078e0294 */
[----:B------:R-:W4:Y:S02]  /*35d0*/  LDG.E.U16 R231, desc[UR44][R238.64] ;  /* 0x0000002ceee77981 */ /* 0x000f24000c1e1500 */
[----:B-1----:R-:W-:-:S02]  /*35e0*/  IMAD.WIDE R204, R189, 0x2, R146 ;  /* 0x00000002bdcc7825 */ /* 0x002fc400078e0292 */
[----:B---3--:R0:W3:Y:S02]  /*35f0*/  LDG.E.U16 R233, desc[UR44][R202.64] ;  /* 0x0000002ccae97981 */ /* 0x0080e4000c1e1500 */
[C---:B------:R-:W-:Y:S02]  /*3600*/  IMAD.WIDE R206, R189.reuse, 0x2, R142 ;  /* 0x00000002bdce7825 */ /* 0x040fe400078e028e */
[----:B------:R1:W3:Y:S02]  /*3610*/  LDG.E.U16 R236, desc[UR44][R204.64] ;  /* 0x0000002cccec7981 */ /* 0x0002e4000c1e1500 */
[C---:B--2---:R-:W-:Y:S02]  /*3620*/  IMAD.WIDE R208, R189.reuse, 0x2, R138 ;  /* 0x00000002bdd07825 */ /* 0x044fe400078e028a */
[----:B------:R2:W3:Y:S02]  /*3630*/  LDG.E.U16 R238, desc[UR44][R206.64] ;  /* 0x0000002cceee7981 */ /* 0x0004e4000c1e1500 */
[----:B------:R-:W-:-:S02]  /*3640*/  IMAD.WIDE R210, R189, 0x2, R134 ;  /* 0x00000002bdd27825 */ /* 0x000fc400078e0286 */
[----:B------:R2:W3:Y:S02]  /*3650*/  LDG.E.U16 R240, desc[UR44][R208.64] ;  /* 0x0000002cd0f07981 */ /* 0x0004e4000c1e1500 */
[C---:B------:R-:W-:Y:S02]  /*3660*/  IMAD.WIDE R212, R189.reuse, 0x2, R130 ;  /* 0x00000002bdd47825 */ /* 0x040fe400078e0282 */
[----:B------:R2:W3:Y:S02]  /*3670*/  LDG.E.U16 R242, desc[UR44][R210.64] ;  /* 0x0000002cd2f27981 */ /* 0x0004e4000c1e1500 */
[C---:B------:R-:W-:Y:S02]  /*3680*/  IMAD.WIDE R214, R189.reuse, 0x2, R126 ;  /* 0x00000002bdd67825 */ /* 0x040fe400078e027e */
[----:B------:R2:W3:Y:S02]  /*3690*/  LDG.E.U16 R244, desc[UR44][R212.64] ;  /* 0x0000002cd4f47981 */ /* 0x0004e4000c1e1500 */
[----:B------:R-:W-:-:S02]  /*36a0*/  IMAD.WIDE R216, R189, 0x2, R122 ;  /* 0x00000002bdd87825 */ /* 0x000fc400078e027a */
[----:B------:R2:W3:Y:S01]  /*36b0*/  LDG.E.U16 R246, desc[UR44][R214.64] ;  /* 0x0000002cd6f67981 */ /* 0x0004e2000c1e1500 */
[----:B------:R-:W-:Y:S01]  /*36c0*/  HGMMA.64x32x16.F32.BF16 R88, gdesc[UR32].tnspA, R88 ;  /* 0x20600000205879f0 */ /* 0x000fe20008701858 */
[C---:B------:R-:W-:Y:S02]  /*36d0*/  IMAD.WIDE R218, R189.reuse, 0x2, R118 ;  /* 0x00000002bdda7825 */ /* 0x040fe400078e0276 */
[----:B------:R2:W3:Y:S02]  /*36e0*/  LDG.E.U16 R248, desc[UR44][R216.64] ;  /* 0x0000002cd8f87981 */ /* 0x0004e4000c1e1500 */
[C---:B------:R-:W-:Y:S02]  /*36f0*/  IMAD.WIDE R234, R189.reuse, 0x2, R150 ;  /* 0x00000002bdea7825 */ /* 0x040fe400078e0296 */
[----:B------:R2:W3:Y:S02]  /*3700*/  LDG.E.U16 R250, desc[UR44][R218.64] ;  /* 0x0000002cdafa7981 */ /* 0x0004e4000c1e1500 */
[----:B------:R-:W-:-:S02]  /*3710*/  IMAD.WIDE R220, R189, 0x2, R114 ;  /* 0x00000002bddc7825 */ /* 0x000fc400078e0272 */
[----:B------:R-:W3:Y:S02]  /*3720*/  LDG.E.U16 R234, desc[UR44][R234.64] ;  /* 0x0000002ceaea7981 */ /* 0x000ee4000c1e1500 */
[C---:B0-----:R-:W-:Y:S02]  /*3730*/  IMAD.WIDE R202, R189.reuse, 0x2, R160 ;  /* 0x00000002bdca7825 */ /* 0x041fe400078e02a0 */
[----:B------:R-:W3:Y:S02]  /*3740*/  LDG.E.U16 R220, desc[UR44][R220.64] ;  /* 0x0000002cdcdc7981 */ /* 0x000ee4000c1e1500 */
[C---:B-1----:R-:W-:Y:S02]  /*3750*/  IMAD.WIDE R204, R189.reuse, 0x2, R140 ;  /* 0x00000002bdcc7825 */ /* 0x042fe400078e028c */
[----:B------:R0:W3:Y:S02]  /*3760*/  LDG.E.U16 R203, desc[UR44][R202.64] ;  /* 0x0000002ccacb7981 */ /* 0x0000e4000c1e1500 */
[----:B--2---:R-:W-:-:S02]  /*3770*/  IMAD.WIDE R206, R189, 0x2, R136 ;  /* 0x00000002bdce7825 */ /* 0x004fc400078e0288 */
[----:B------:R1:W2:Y:S02]  /*3780*/  LDG.E.U16 R205, desc[UR44][R204.64] ;  /* 0x0000002ccccd7981 */ /* 0x0002a4000c1e1500 */
[C---:B------:R-:W-:Y:S02]  /*3790*/  IMAD.WIDE R208, R189.reuse, 0x2, R132 ;  /* 0x00000002bdd07825 */ /* 0x040fe400078e0284 */
[----:B------:R1:W2:Y:S02]  /*37a0*/  LDG.E.U16 R207, desc[UR44][R206.64] ;  /* 0x0000002ccecf7981 */ /* 0x0002a4000c1e1500 */
[C---:B------:R-:W-:Y:S02]  /*37b0*/  IMAD.WIDE R210, R189.reuse, 0x2, R144 ;  /* 0x00000002bdd27825 */ /* 0x040fe400078e0290 */
[----:B------:R1:W2:Y:S02]  /*37c0*/  LDG.E.U16 R209, desc[UR44][R208.64] ;  /* 0x0000002cd0d17981 */ /* 0x0002a4000c1e1500 */
[----:B------:R-:W-:-:S02]  /*37d0*/  IMAD.WIDE R212, R189, 0x2, R124 ;  /* 0x00000002bdd47825 */ /* 0x000fc400078e027c */
[----:B------:R-:W2:Y:S02]  /*37e0*/  LDG.E.U16 R211, desc[UR44][R210.64] ;  /* 0x0000002cd2d37981 */ /* 0x000ea4000c1e1500 */
[C---:B------:R-:W-:Y:S02]  /*37f0*/  IMAD.WIDE R214, R189.reuse, 0x2, R120 ;  /* 0x00000002bdd67825 */ /* 0x040fe400078e0278 */
[----:B------:R-:W2:Y:S02]  /*3800*/  LDG.E.U16 R213, desc[UR44][R212.64] ;  /* 0x0000002cd4d57981 */ /* 0x000ea4000c1e1500 */
[C---:B------:R-:W-:Y:S02]  /*3810*/  IMAD.WIDE R216, R189.reuse, 0x2, R116 ;  /* 0x00000002bdd87825 */ /* 0x040fe400078e0274 */
[----:B------:R-:W2:Y:S02]  /*3820*/  LDG.E.U16 R215, desc[UR44][R214.64] ;  /* 0x0000002cd6d77981 */ /* 0x000ea4000c1e1500 */
[----:B------:R-:W-:-:S02]  /*3830*/  IMAD.WIDE R218, R189, 0x2, R128 ;  /* 0x00000002bdda7825 */ /* 0x000fc400078e0280 */
[----:B------:R-:W2:Y:S04]  /*3840*/  LDG.E.U16 R217, desc[UR44][R216.64] ;  /* 0x0000002cd8d97981 */ /* 0x000ea8000c1e1500 */
[----:B------:R-:W2:Y:S01]  /*3850*/  LDG.E.U16 R219, desc[UR44][R218.64] ;  /* 0x0000002cdadb7981 */ /* 0x000ea2000c1e1500 */
[----:B------:R-:W-:Y:S04]  /*3860*/  HGMMA.64x32x16.F32.BF16 R88, gdesc[UR36].tnspA, R88 ;  /* 0x20600000245879f0 */ /* 0x000fe80008701858 */
[----:B------:R-:W-:Y:S03]  /*3870*/  HGMMA.64x32x16.F32.BF16 R88, gdesc[UR40].tnspA, R88, gsb0 ;  /* 0x20600000285879f0 */ /* 0x000fe60008001858 */
[----:B------:R-:W-:-:S02]  /*3880*/  WARPGROUP.DEPBAR.LE gsb0, 0x0 ;  /* 0x00008000000079c5 */ /* 0x000fc40000010000 */
[----:B0-----:R-:W-:Y:S01]  /*3890*/  FMUL R202, R88, UR17 ;  /* 0x0000001158ca7c20 */ /* 0x001fe20008400000 */
[----:B------:R-:W-:Y:S01]  /*38a0*/  FMUL R221, R89, UR17 ;  /* 0x0000001159dd7c20 */ /* 0x000fe20008400000 */
[----:B-1----:R-:W-:Y:S01]  /*38b0*/  FMUL R204, R92, UR17 ;  /* 0x000000115ccc7c20 */ /* 0x002fe20008400000 */
[----:B------:R-:W-:Y:S03]  /*38c0*/  BAR.SYNC.DEFER_BLOCKING 0x0 ;  /* 0x0000000000007b1d */ /* 0x000fe60000010000 */
[----:B------:R-:W-:Y:S01]  /*38d0*/  FMNMX R221, R202, R221, !PT ;  /* 0x000000ddcadd7209 */ /* 0x000fe20007800000 */
[----:B------:R-:W-:-:S03]  /*38e0*/  FMUL R202, R93, UR17 ;  /* 0x000000115dca7c20 */ /* 0x000fc60008400000 */
        /* <DEDUP_REMOVED lines=8> */
[----:B------:R-:W-:-:S04]  /*3970*/  FMNMX R221, R204, R221, !PT ;  /* 0x000000ddccdd7209 */ /* 0x000fc80007800000 */
[----:B------:R-:W-:-:S05]  /*3980*/  FMNMX R206, R202, R221, !PT ;  /* 0x000000ddcace7209 */ /* 0x000fca0007800000 */
[----:B------:R-:W0:Y:S01]  /*3990*/  SHFL.BFLY PT, R235, R206, 0x2, 0x1f ;  /* 0x0c401f00ceeb7f89 */ /* 0x000e2200000e0000 */
[----:B------:R-:W-:Y:S01]  /*39a0*/  FMUL R202, R90, UR17 ;  /* 0x000000115aca7c20 */ /* 0x000fe20008400000 */
[----:B------:R-:W-:Y:S01]  /*39b0*/  FMUL R221, R91, UR17 ;  /* 0x000000115bdd7c20 */ /* 0x000fe20008400000 */
[----:B------:R-:W-:-:S04]  /*39c0*/  FMUL R204, R94, UR17 ;  /* 0x000000115ecc7c20 */ /* 0x000fc80008400000 */
[----:B------:R-:W-:Y:S01]  /*39d0*/  FMNMX R221, R202, R221, !PT ;  /* 0x000000ddcadd7209 */ /* 0x000fe20007800000 */
[----:B------:R-:W-:-:S03]  /*39e0*/  FMUL R202, R95, UR17 ;  /* 0x000000115fca7c20 */ /* 0x000fc60008400000 */
[----:B------:R-:W-:Y:S01]  /*39f0*/  FMNMX R221, R204, R221, !PT ;  /* 0x000000ddccdd7209 */ /* 0x000fe20007800000 */
[----:B------:R-:W-:-:S03]  /*3a00*/  FMUL R204, R98, UR17 ;  /* 0x0000001162cc7c20 */ /* 0x000fc60008400000 */
[----:B------:R-:W-:Y:S01]  /*3a10*/  FMNMX R221, R202, R221, !PT ;  /* 0x000000ddcadd7209 */ /* 0x000fe20007800000 */
[----:B------:R-:W-:-:S03]  /*3a20*/  FMUL R202, R99, UR17 ;  /* 0x0000001163ca7c20 */ /* 0x000fc60008400000 */
[----:B------:R-:W-:Y:S02]  /*3a30*/  FMNMX R221, R204, R221, !PT ;  /* 0x000000ddccdd7209 */ /* 0x000fe40007800000 */
[----:B0-----:R-:W-:Y:S01]  /*3a40*/  FMNMX R235, R206, R235, !PT ;  /* 0x000000ebceeb7209 */ /* 0x001fe20007800000 */
[----:B------:R-:W-:Y:S01]  /*3a50*/  FMUL R204, R102, UR17 ;  /* 0x0000001166cc7c20 */ /* 0x000fe20008400000 */
[----:B------:R-:W-:-:S03]  /*3a60*/  FMNMX R221, R202, R221, !PT ;  /* 0x000000ddcadd7209 */ /* 0x000fc60007800000 */
[----:B------:R-:W0:Y:S01]  /*3a70*/  SHFL.BFLY PT, R208, R235, 0x1, 0x1f ;  /* 0x0c201f00ebd07f89 */ /* 0x000e2200000e0000 */
[----:B------:R-:W-:Y:S01]  /*3a80*/  FMUL R202, R103, UR17 ;  /* 0x0000001167ca7c20 */ /* 0x000fe20008400000 */
[----:B------:R-:W-:-:S04]  /*3a90*/  FMNMX R221, R204, R221, !PT ;  /* 0x000000ddccdd7209 */ /* 0x000fc80007800000 */
[----:B------:R-:W-:-:S05]  /*3aa0*/  FMNMX R206, R202, R221, !PT ;  /* 0x000000ddcace7209 */ /* 0x000fca0007800000 */
[----:B------:R-:W1:Y:S01]  /*3ab0*/  SHFL.BFLY PT, R221, R206, 0x2, 0x1f ;  /* 0x0c401f00cedd7f89 */ /* 0x000e6200000e0000 */
[----:B0-----:R-:W-:-:S04]  /*3ac0*/  FMNMX R202, R235, R208, !PT ;  /* 0x000000d0ebca7209 */ /* 0x001fc80007800000 */
[----:B------:R-:W-:-:S05]  /*3ad0*/  FMNMX R202, R202, R197, !PT ;  /* 0x000000c5caca7209 */ /* 0x000fca0007800000 */
[--C-:B------:R-:W-:Y:S01]  /*3ae0*/  FFMA R88, R88, UR17, -R202.reuse ;  /* 0x0000001158587c23 */ /* 0x100fe200080008ca */
[----:B------:R-:W-:-:S03]  /*3af0*/  FFMA R89, R89, UR17, -R202 ;  /* 0x0000001159597c23 */ /* 0x000fc600080008ca */
[----:B------:R-:W-:Y:S01]  /*3b00*/  FMUL R204, R88, 1.4426950216293334961 ;  /* 0x3fb8aa3b58cc7820 */ /* 0x000fe20000400000 */
[----:B-1----:R-:W-:Y:S01]  /*3b10*/  FMNMX R88, R206, R221, !PT ;  /* 0x000000ddce587209 */ /* 0x002fe20007800000 */
[----:B------:R-:W-:-:S04]  /*3b20*/  FMUL R221, R89, 1.4426950216293334961 ;  /* 0x3fb8aa3b59dd7820 */ /* 0x000fc80000400000 */
[----:B------:R-:W0:Y:S04]  /*3b30*/  SHFL.BFLY PT, R89, R88, 0x1, 0x1f ;  /* 0x0c201f0058597f89 */ /* 0x000e2800000e0000 */
[----:B-----5:R-:W-:Y:S04]  /*3b40*/  STS.U16 [R185+UR16+0x4000], R224 ;  /* 0x004000e0b9007988 */ /* 0x020fe80008000410 */
[----:B----4-:R-:W-:Y:S04]  /*3b50*/  STS.U16 [R185+UR16+0x4200], R226 ;  /* 0x004200e2b9007988 */ /* 0x010fe80008000410 */
[----:B------:R-:W-:Y:S04]  /*3b60*/  STS.U16 [R185+UR16+0x4400], R222 ;  /* 0x004400deb9007988 */ /* 0x000fe80008000410 */
[----:B------:R-:W-:Y:S04]  /*3b70*/  STS.U16 [R185+UR16+0x4600], R230 ;  /* 0x004600e6b9007988 */ /* 0x000fe80008000410 */
[----:B------:R-:W-:Y:S01]  /*3b80*/  STS.U16 [R185+UR16+0x4800], R232 ;  /* 0x004800e8b9007988 */ /* 0x000fe20008000410 */
[----:B0-----:R-:W-:-:S03]  /*3b90*/  FMNMX R89, R88, R89, !PT ;  /* 0x0000005958597209 */ /* 0x001fc60007800000 */
[----:B------:R-:W-:Y:S01]  /*3ba0*/  STS.U16 [R185+UR16+0x4a00], R228 ;  /* 0x004a00e4b9007988 */ /* 0x000fe20008000410 */
[----:B------:R-:W-:-:S03]  /*3bb0*/  FFMA R88, R101, UR17, -R202 ;  /* 0x0000001165587c23 */ /* 0x000fc600080008ca */
[----:B---3--:R-:W-:Y:S04]  /*3bc0*/  STS.U16 [R185+UR16+0x4c00], R234 ;  /* 0x004c00eab9007988 */ /* 0x008fe80008000410 */
        /* <DEDUP_REMOVED lines=17> */
[----:B--2---:R-:W-:Y:S04]  /*3ce0*/  STS.U16 [R186+UR16+0x5100], R205 ;  /* 0x005100cdba007988 */ /* 0x004fe80008000410 */
[----:B------:R-:W-:Y:S04]  /*3cf0*/  STS.U16 [R186+UR16+0x5300], R207 ;  /* 0x005300cfba007988 */ /* 0x000fe80008000410 */
[----:B------:R-:W-:Y:S04]  /*3d00*/  STS.U16 [R186+UR16+0x5500], R209 ;  /* 0x005500d1ba007988 */ /* 0x000fe80008000410 */
[----:B------:R-:W-:Y:S04]  /*3d10*/  STS.U16 [R186+UR16+0x5700], R211 ;  /* 0x005700d3ba007988 */ /* 0x000fe80008000410 */
[----:B------:R-:W-:Y:S04]  /*3d20*/  STS.U16 [R186+UR16+0x5900], R213 ;  /* 0x005900d5ba007988 */ /* 0x000fe80008000410 */
[----:B------:R-:W-:Y:S04]  /*3d30*/  STS.U16 [R186+UR16+0x5b00], R215 ;  /* 0x005b00d7ba007988 */ /* 0x000fe80008000410 */
[----:B------:R-:W-:Y:S04]  /*3d40*/  STS.U16 [R186+UR16+0x5d00], R217 ;  /* 0x005d00d9ba007988 */ /* 0x000fe80008000410 */
[----:B------:R-:W-:Y:S01]  /*3d50*/  STS.U16 [R186+UR16+0x5f00], R219 ;  /* 0x005f00dbba007988 */ /* 0x000fe20008000410 */
[----:B------:R-:W-:Y:S01]  /*3d60*/  FMNMX R101, R89, R200, !PT ;  /* 0x000000c859657209 */ /* 0x000fe20007800000 */
[----:B------:R0:W-:Y:S06]  /*3d70*/  MEMBAR.ALL.CTA ;  /* 0x0000000000007992 */ /* 0x0001ec0000008000 */
[----:B0-----:R-:W0:Y:S01]  /*3d80*/  FENCE.VIEW.ASYNC.S ;  /* 0x00000000000073c6 */ /* 0x001e220000000000 */
[----:B------:R-:W-:Y:S01]  /*3d90*/  FMUL R88, R88, 1.4426950216293334961 ;  /* 0x3fb8aa3b58587820 */ /* 0x000fe20000400000 */
[----:B------:R-:W-:-:S03]  /*3da0*/  FADD R89, -R202, R197 ;  /* 0x000000c5ca597221 */ /* 0x000fc60000000100 */
[----:B------:R1:W-:Y:S02]  /*3db0*/  MUFU.EX2 R197, R88 ;  /* 0x0000005800c57308 */ /* 0x0003e40000000800 */
[----:B-1----:R-:W-:-:S04]  /*3dc0*/  FFMA R88, R98, UR17, -R101 ;  /* 0x0000001162587c23 */ /* 0x002fc80008000865 */
[----:B------:R-:W-:Y:S01]  /*3dd0*/  FMUL R88, R88, 1.4426950216293334961 ;  /* 0x3fb8aa3b58587820 */ /* 0x000fe20000400000 */
[--C-:B------:R-:W-:Y:S01]  /*3de0*/  FFMA R96, R96, UR17, -R202.reuse ;  /* 0x0000001160607c23 */ /* 0x100fe200080008ca */
[--C-:B------:R-:W-:Y:S01]  /*3df0*/  FFMA R97, R97, UR17, -R202.reuse ;  /* 0x0000001161617c23 */ /* 0x100fe200080008ca */
[--C-:B------:R-:W-:Y:S01]  /*3e00*/  FFMA R100, R100, UR17, -R202.reuse ;  /* 0x0000001164647c23 */ /* 0x100fe200080008ca */
[----:B------:R1:W-:Y:S01]  /*3e10*/  MUFU.EX2 R210, R88 ;  /* 0x0000005800d27308 */ /* 0x0003e20000000800 */
[--C-:B------:R-:W-:Y:S01]  /*3e20*/  FFMA R102, R102, UR17, -R101.reuse ;  /* 0x0000001166667c23 */ /* 0x100fe20008000865 */
[--C-:B------:R-:W-:Y:S01]  /*3e30*/  FFMA R103, R103, UR17, -R101.reuse ;  /* 0x0000001167677c23 */ /* 0x100fe20008000865 */
[----:B------:R-:W-:Y:S01]  /*3e40*/  FMUL R237, R89, 1.4426950216293334961 ;  /* 0x3fb8aa3b59ed7820 */ /* 0x000fe20000400000 */
[--C-:B------:R-:W-:Y:S01]  /*3e50*/  FFMA R92, R92, UR17, -R202.reuse ;  /* 0x000000115c5c7c23 */ /* 0x100fe200080008ca */
[----:B------:R-:W-:Y:S01]  /*3e60*/  FFMA R93, R93, UR17, -R202 ;  /* 0x000000115d5d7c23 */ /* 0x000fe200080008ca */
[--C-:B------:R-:W-:Y:S01]  /*3e70*/  FFMA R90, R90, UR17, -R101.reuse ;  /* 0x000000115a5a7c23 */ /* 0x100fe20008000865 */
[--C-:B------:R-:W-:Y:S01]  /*3e80*/  FFMA R91, R91, UR17, -R101.reuse ;  /* 0x000000115b5b7c23 */ /* 0x100fe20008000865 */
[----:B-1----:R-:W-:Y:S01]  /*3e90*/  FADD R88, -R101, R200 ;  /* 0x000000c865587221 */ /* 0x002fe20000000100 */
[--C-:B------:R-:W-:Y:S01]  /*3ea0*/  FFMA R94, R94, UR17, -R101.reuse ;  /* 0x000000115e5e7c23 */ /* 0x100fe20008000865 */
[--C-:B------:R-:W-:Y:S01]  /*3eb0*/  FFMA R95, R95, UR17, -R101.reuse ;  /* 0x000000115f5f7c23 */ /* 0x100fe20008000865 */
[----:B------:R-:W-:Y:S01]  /*3ec0*/  FFMA R89, R99, UR17, -R101 ;  /* 0x0000001163597c23 */ /* 0x000fe20008000865 */
[----:B------:R-:W-:Y:S01]  /*3ed0*/  FMUL R96, R96, 1.4426950216293334961 ;  /* 0x3fb8aa3b60607820 */ /* 0x000fe20000400000 */
        /* <DEDUP_REMOVED lines=12> */
[----:B------:R-:W1:Y:S08]  /*3fa0*/  MUFU.EX2 R237, R237 ;  /* 0x000000ed00ed7308 */ /* 0x000e700000000800 */
[----:B------:R-:W2:Y:S08]  /*3fb0*/  MUFU.EX2 R200, R88 ;  /* 0x0000005800c87308 */ /* 0x000eb00000000800 */
[----:B------:R-:W-:Y:S08]  /*3fc0*/  MUFU.EX2 R204, R204 ;  /* 0x000000cc00cc7308 */ /* 0x000ff00000000800 */
[----:B------:R-:W3:Y:S08]  /*3fd0*/  MUFU.EX2 R221, R221 ;  /* 0x000000dd00dd7308 */ /* 0x000ef00000000800 */
[----:B------:R-:W-:Y:S08]  /*3fe0*/  MUFU.EX2 R206, R92 ;  /* 0x0000005c00ce7308 */ /* 0x000ff00000000800 */
[----:B------:R-:W4:Y:S08]  /*3ff0*/  MUFU.EX2 R235, R93 ;  /* 0x0000005d00eb7308 */ /* 0x000f300000000800 */
[----:B------:R-:W-:Y:S08]  /*4000*/  MUFU.EX2 R96, R96 ;  /* 0x0000006000607308 */ /* 0x000ff00000000800 */
[----:B------:R-:W5:Y:S08]  /*4010*/  MUFU.EX2 R97, R97 ;  /* 0x0000006100617308 */ /* 0x000f700000000800 */
[----:B------:R-:W-:Y:S08]  /*4020*/  MUFU.EX2 R100, R100 ;  /* 0x0000006400647308 */ /* 0x000ff00000000800 */
[----:B------:R4:W-:Y:S08]  /*4030*/  MUFU.EX2 R208, R90 ;  /* 0x0000005a00d07308 */ /* 0x0009f00000000800 */
[----:B------:R-:W0:Y:S08]  /*4040*/  MUFU.EX2 R239, R91 ;  /* 0x0000005b00ef7308 */ /* 0x000e300000000800 */
[----:B------:R-:W-:Y:S08]  /*4050*/  MUFU.EX2 R98, R94 ;  /* 0x0000005e00627308 */ /* 0x000ff00000000800 */
[----:B------:R-:W0:Y:S08]  /*4060*/  MUFU.EX2 R99, R95 ;  /* 0x0000005f00637308 */ /* 0x000e300000000800 */
[----:B------:R0:W0:Y:S08]  /*4070*/  MUFU.EX2 R241, R89 ;  /* 0x0000005900f17308 */ /* 0x0000300000000800 */
[----:B------:R-:W-:Y:S08]  /*4080*/  MUFU.EX2 R102, R102 ;  /* 0x0000006600667308 */ /* 0x000ff00000000800 */
[----:B------:R-:W0:Y:S01]  /*4090*/  MUFU.EX2 R103, R103 ;  /* 0x0000006700677308 */ /* 0x000e220000000800 */
[-C--:B-1----:R-:W-:Y:S01]  /*40a0*/  FMUL R24, R24, R237.reuse ;  /* 0x000000ed18187220 */ /* 0x082fe20000400000 */
[-C--:B------:R-:W-:Y:S01]  /*40b0*/  FMUL R25, R25, R237.reuse ;  /* 0x000000ed19197220 */ /* 0x080fe20000400000 */
        /* <DEDUP_REMOVED lines=29> */
[-C--:B--2---:R-:W-:Y:S01]  /*4290*/  FMUL R26, R26, R200.reuse ;  /* 0x000000c81a1a7220 */ /* 0x084fe20000400000 */
        /* <DEDUP_REMOVED lines=30> */
[----:B------:R-:W-:Y:S01]  /*4480*/  FMUL R85, R85, R237 ;  /* 0x000000ed55557220 */ /* 0x000fe20000400000 */
[----:B------:R-:W-:Y:S01]  /*4490*/  FMUL R87, R87, R200 ;  /* 0x000000c857577220 */ /* 0x000fe20000400000 */
[----:B---3--:R-:W-:-:S02]  /*44a0*/  F2FP.BF16.F32.PACK_AB R88, R221, R204 ;  /* 0x000000ccdd58723e */ /* 0x008fc400000010ff */
[----:B----4-:R-:W-:Y:S02]  /*44b0*/  F2FP.BF16.F32.PACK_AB R90, R235, R206 ;  /* 0x000000ceeb5a723e */ /* 0x010fe400000010ff */
[----:B-----5:R-:W-:Y:S02]  /*44c0*/  F2FP.BF16.F32.PACK_AB R92, R97, R96 ;  /* 0x00000060615c723e */ /* 0x020fe400000010ff */
[----:B0-----:R-:W-:Y:S02]  /*44d0*/  F2FP.BF16.F32.PACK_AB R89, R239, R208 ;  /* 0x000000d0ef59723e */ /* 0x001fe400000010ff */
[----:B------:R-:W-:Y:S02]  /*44e0*/  F2FP.BF16.F32.PACK_AB R91, R99, R98 ;  /* 0x00000062635b723e */ /* 0x000fe400000010ff */
[----:B------:R-:W-:Y:S02]  /*44f0*/  F2FP.BF16.F32.PACK_AB R93, R241, R210 ;  /* 0x000000d2f15d723e */ /* 0x000fe400000010ff */
[----:B------:R-:W-:-:S02]  /*4500*/  F2FP.BF16.F32.PACK_AB R94, R197, R100 ;  /* 0x00000064c55e723e */ /* 0x000fc400000010ff */
[----:B------:R-:W-:Y:S01]  /*4510*/  F2FP.BF16.F32.PACK_AB R95, R103, R102 ;  /* 0x00000066675f723e */ /* 0x000fe200000010ff */
[----:B------:R-:W-:Y:S06]  /*4520*/  BAR.SYNC.DEFER_BLOCKING 0x0 ;  /* 0x0000000000007b1d */ /* 0x000fec0000010000 */
[----:B------:R-:W-:Y:S01]  /*4530*/  UMOV UR14, UR4 ;  /* 0x00000004000e7c82 */ /* 0x000fe20008000000 */
[----:B------:R-:W-:Y:S01]  /*4540*/  UMOV UR15, 0x80000020 ;  /* 0x80000020000f7882 */ /* 0x000fe20000000000 */
[----:B------:R-:W-:-:S06]  /*4550*/  WARPGROUP.ARRIVE ;  /* 0x00000000000079c5 */ /* 0x000fcc0000000000 */
[----:B------:R-:W-:Y:S01]  /*4560*/  HGMMA.64x128x16.F32.BF16 R24, R88, gdesc[UR12], R24 ;  /* 0x01e0000c58187df0 */ /* 0x000fe20008701818 */
[----:B------:R-:W-:Y:S01]  /*4570*/  FADD R221, R204, R221 ;  /* 0x000000ddccdd7221 */ /* 0x000fe20000000000 */
[----:B------:R-:W-:-:S03]  /*4580*/  FADD R239, R208, R239 ;  /* 0x000000efd0ef7221 */ /* 0x000fc60000000000 */
        /* <DEDUP_REMOVED lines=11> */
[----:B------:R-:W-:-:S04]  /*4640*/  FADD R102, R103, R102 ;  /* 0x0000006667667221 */ /* 0x000fc80000000000 */
[----:B------:R-:W0:Y:S04]  /*4650*/  SHFL.BFLY PT, R97, R100, 0x2, 0x1f ;  /* 0x0c401f0064617f89 */ /* 0x000e2800000e0000 */
[----:B------:R-:W1:Y:S01]  /*4660*/  SHFL.BFLY PT, R99, R102, 0x2, 0x1f ;  /* 0x0c401f0066637f89 */ /* 0x000e6200000e0000 */
[----:B------:R-:W-:Y:S01]  /*4670*/  HGMMA.64x128x16.F32.BF16 R24, R92, gdesc[UR16], R24, gsb0 ;  /* 0x01e000105c187df0 */ /* 0x000fe20008001818 */
[----:B0-----:R-:W-:Y:S01]  /*4680*/  FADD R96, R100, R97 ;  /* 0x0000006164607221 */ /* 0x001fe20000000000 */
[----:B-1----:R-:W-:-:S04]  /*4690*/  FADD R99, R102, R99 ;  /* 0x0000006366637221 */ /* 0x002fc80000000000 */
[----:B------:R-:W0:Y:S04]  /*46a0*/  SHFL.BFLY PT, R97, R96, 0x1, 0x1f ;  /* 0x0c201f0060617f89 */ /* 0x000e2800000e0000 */
[----:B------:R-:W1:Y:S01]  /*46b0*/  SHFL.BFLY PT, R204, R99, 0x1, 0x1f ;  /* 0x0c201f0063cc7f89 */ /* 0x000e6200000e0000 */
[----:B------:R-:W-:-:S06]  /*46c0*/  UIADD3 UR6, UR6, 0x20, URZ ;  /* 0x0000002006067890 */ /* 0x000fcc000fffe03f */
[----:B------:R-:W-:Y:S01]  /*46d0*/  ISETP.LE.AND P0, PT, R187, UR6, PT ;  /* 0x00000006bb007c0c */ /* 0x000fe2000bf03270 */
[----:B------:R-:W-:Y:S02]  /*46e0*/  IMAD R189, R181, 0x20, R189 ;  /* 0x00000020b5bd7824 */ /* 0x000fe400078e02bd */
[----:B------:R-:W-:Y:S02]  /*46f0*/  IMAD R195, R183, 0x20, R195 ;  /* 0x00000020b7c37824 */ /* 0x000fe400078e02c3 */
[----:B------:R-:W-:Y:S02]  /*4700*/  IMAD.MOV.U32 R197, RZ, RZ, R202 ;  /* 0x000000ffffc57224 */ /* 0x000fe400078e00ca */
[----:B0-----:R-:W-:Y:S01]  /*4710*/  FADD R98, R96, R97 ;  /* 0x0000006160627221 */ /* 0x001fe20000000000 */
[----:B-1----:R-:W-:-:S03]  /*4720*/  FADD R97, R99, R204 ;  /* 0x000000cc63617221 */ /* 0x002fc60000000000 */
[----:B------:R-:W-:Y:S01]  /*4730*/  FFMA R198, R237, R198, R98 ;  /* 0x000000c6edc67223 */ /* 0x000fe20000000062 */
[----:B------:R-:W-:Y:S02]  /*4740*/  IMAD.MOV.U32 R96, RZ, RZ, R101 ;  /* 0x000000ffff607224 */ /* 0x000fe400078e0065 */
[----:B------:R-:W-:Y:S01]  /*4750*/  FFMA R199, R200, R199, R97 ;  /* 0x000000c7c8c77223 */ /* 0x000fe20000000061 */
[----:B------:R-:W-:Y:S01]  /*4760*/  IMAD.MOV.U32 R97, RZ, RZ, R202 ;  /* 0x000000ffff617224 */ /* 0x000fe200078e00ca */
[----:B------:R-:W-:Y:S01]  /*4770*/  MOV R200, R101 ;  /* 0x0000006500c87202 */ /* 0x000fe20000000f00 */
[----:B------:R-:W-:Y:S02]  /*4780*/  WARPGROUP.DEPBAR.LE gsb0, 0x0 ;  /* 0x00008000000079c5 */ /* 0x000fe40000010000 */
[----:B------:R-:W-:Y:S05]  /*4790*/  @!P0 BRA `(.L_x_1) ;  /* 0xffffffe000488947 */ /* 0x000fea000383ffff */
.L_x_0:
[----:B------:R-:W-:Y:S01]  /*47a0*/  FMUL R17, R62, 0.25 ;  /* 0x3e8000003e117820 */ /* 0x000fe20000400000 */
[----:B------:R-:W-:Y:S01]  /*47b0*/  FSETP.GT.AND P1, PT, |R199|, 8.50705917302346158658e+37, PT ;  /* 0x7e800000c700780b */ /* 0x000fe20003f24200 */
[----:B------:R-:W-:Y:S01]  /*47c0*/  FMUL R12, R71, 0.25 ;  /* 0x3e800000470c7820 */ /* 0x000fe20000400000 */
[----:B------:R-:W-:Y:S01]  /*47d0*/  FMUL R16, R59, 0.25 ;  /* 0x3e8000003b107820 */ /* 0x000fe20000400000 */
[----:B------:R-:W-:Y:S01]  /*47e0*/  FMUL R13, R70, 0.25 ;  /* 0x3e800000460d7820 */ /* 0x000fe20000400000 */
[----:B------:R-:W-:Y:S01]  /*47f0*/  FMUL R14, R67, 0.25 ;  /* 0x3e800000430e7820 */ /* 0x000fe20000400000 */
[----:B------:R-:W-:Y:S01]  /*4800*/  FSEL R62, R17, R62, P1 ;  /* 0x0000003e113e7208 */ /* 0x000fe20000800000 */
[----:B------:R-:W-:Y:S01]  /*4810*/  FMUL R17, R54, 0.25 ;  /* 0x3e80000036117820 */ /* 0x000fe20000400000 */
[----:B------:R-:W-:Y:S01]  /*4820*/  FSEL R11, R12, R71, P1 ;  /* 0x000000470c0b7208 */ /* 0x000fe20000800000 */
[----:B------:R-:W-:Y:S01]  /*4830*/  FMUL R15, R66, 0.25 ;  /* 0x3e800000420f7820 */ /* 0x000fe20000400000 */
[----:B------:R-:W-:Y:S01]  /*4840*/  FSEL R100, R16, R59, P1 ;  /* 0x0000003b10647208 */ /* 0x000fe20000800000 */
[----:B------:R-:W-:Y:S01]  /*4850*/  FMUL R16, R51, 0.25 ;  /* 0x3e80000033107820 */ /* 0x000fe20000400000 */
[----:B------:R-:W-:Y:S01]  /*4860*/  FSEL R12, R13, R70, P1 ;  /* 0x000000460d0c7208 */ /* 0x000fe20000800000 */
[----:B------:R-:W-:Y:S01]  /*4870*/  IMAD.SHL.U32 R18, R0, 0x4, RZ ;  /* 0x0000000400127824 */ /* 0x000fe200078e00ff */
[----:B------:R-:W-:Y:S01]  /*4880*/  FSEL R13, R14, R67, P1 ;  /* 0x000000430e0d7208 */ /* 0x000fe20000800000 */
        /* <DEDUP_REMOVED lines=29> */
[----:B------:R-:W-:Y:S01]  /*4a60*/  FSETP.GT.AND P2, PT, |R198|, 8.50705917302346158658e+37, PT ;  /* 0x7e800000c600780b */ /* 0x000fe20003f44200 */
        /* <DEDUP_REMOVED lines=55> */
[----:B------:R-:W-:Y:S01]  /*4de0*/  LOP3.LUT R16, R0, 0x7, RZ, 0xc0, !PT ;  /* 0x0000000700107812 */ /* 0x000fe200078ec0ff */
[----:B------:R-:W-:Y:S01]  /*4df0*/  FMUL R6, R83, 0.25 ;  /* 0x3e80000053067820 */ /* 0x000fe20000400000 */
[----:B------:R-:W-:Y:S01]  /*4e00*/  FSEL R45, R14, R45, P2 ;  /* 0x0000002d0e2d7208 */ /* 0x000fe20001000000 */
[----:B------:R-:W-:Y:S01]  /*4e10*/  FMUL R14, R37, 0.25 ;  /* 0x3e800000250e7820 */ /* 0x000fe20000400000 */
[----:B------:R-:W-:Y:S01]  /*4e20*/  FSEL R171, R17, R28, P2 ;  /* 0x0000001c11ab7208 */ /* 0x000fe20001000000 */
[----:B------:R-:W-:Y:S01]  /*4e30*/  FMUL R3, R82, 0.25 ;  /* 0x3e80000052037820 */ /* 0x000fe20000400000 */
[----:B------:R-:W-:Y:S01]  /*4e40*/  FSEL R135, R15, R56, P2 ;  /* 0x000000380f877208 */ /* 0x000fe20001000000 */
[----:B------:R-:W-:Y:S01]  /*4e50*/  FMUL R15, R48, 0.25 ;  /* 0x3e800000300f7820 */ /* 0x000fe20000400000 */
[----:B------:R-:W-:Y:S01]  /*4e60*/  LEA R17, R16, UR16, 0x4 ;  /* 0x0000001010117c11 */ /* 0x000fe2000f8e20ff */
[----:B------:R-:W-:Y:S01]  /*4e70*/  FMUL R8, R79, 0.25 ;  /* 0x3e8000004f087820 */ /* 0x000fe20000400000 */
[----:B------:R-:W-:Y:S01]  /*4e80*/  FSEL R157, R14, R37, P2 ;  /* 0x000000250e9d7208 */ /* 0x000fe20001000000 */
[----:B------:R-:W-:Y:S01]  /*4e90*/  FMUL R14, R29, 0.25 ;  /* 0x3e8000001d0e7820 */ /* 0x000fe20000400000 */
[----:B------:R-:W-:Y:S01]  /*4ea0*/  FSETP.GEU.AND P5, PT, |R199|, 1.175494350822287508e-38, PT ;  /* 0x00800000c700780b */ /* 0x000fe20003fae200 */
[----:B------:R-:W-:Y:S01]  /*4eb0*/  IMAD R19, R16, -0x8, R17 ;  /* 0xfffffff810137824 */ /* 0x000fe200078e0211 */
[----:B------:R-:W-:Y:S01]  /*4ec0*/  FSEL R145, R15, R48, P2 ;  /* 0x000000300f917208 */ /* 0x000fe20001000000 */
[C---:B------:R-:W-:Y:S01]  /*4ed0*/  FMUL R16, R199.reuse, 8388608 ;  /* 0x4b000000c7107820 */ /* 0x040fe20000400000 */
[----:B------:R-:W-:Y:S01]  /*4ee0*/  FMUL R15, R40, 0.25 ;  /* 0x3e800000280f7820 */ /* 0x000fe20000400000 */
[----:B------:R-:W-:Y:S01]  /*4ef0*/  FSETP.GEU.AND P4, PT, R199, 1.175494350822287508e-38, PT ;  /* 0x00800000c700780b */ /* 0x000fe20003f8e000 */
[----:B------:R-:W-:Y:S01]  /*4f00*/  FMUL R9, R78, 0.25 ;  /* 0x3e8000004e097820 */ /* 0x000fe20000400000 */
[----:B------:R-:W-:Y:S01]  /*4f10*/  FSEL R169, R14, R29, P2 ;  /* 0x0000001d0ea97208 */ /* 0x000fe20001000000 */
[----:B------:R-:W-:Y:S01]  /*4f20*/  FMUL R14, R25, 0.25 ;  /* 0x3e800000190e7820 */ /* 0x000fe20000400000 */
[----:B------:R-:W-:Y:S01]  /*4f30*/  FSEL R179, R16, R199, !P4 ;  /* 0x000000c710b37208 */ /* 0x000fe20006000000 */
[----:B------:R-:W-:Y:S01]  /*4f40*/  @P1 FMUL R199, R199, 0.25 ;  /* 0x3e800000c7c71820 */ /* 0x000fe20000400000 */
[----:B------:R-:W-:Y:S01]  /*4f50*/  FSEL R155, R15, R40, P2 ;  /* 0x000000280f9b7208 */ /* 0x000fe20001000000 */
[----:B------:R-:W-:Y:S01]  /*4f60*/  FMUL R15, R32, 0.25 ;  /* 0x3e800000200f7820 */ /* 0x000fe20000400000 */
[----:B------:R-:W-:Y:S01]  /*4f70*/  FSEL R175, R14, R25, P2 ;  /* 0x000000190eaf7208 */ /* 0x000fe20001000000 */
[C---:B------:R-:W-:Y:S01]  /*4f80*/  FMUL R14, R198.reuse, 8388608 ;  /* 0x4b000000c60e7820 */ /* 0x040fe20000400000 */
[----:B------:R-:W-:Y:S01]  /*4f90*/  @!P5 FMUL R199, R199, 16777216 ;  /* 0x4b800000c7c7d820 */ /* 0x000fe20000400000 */
[----:B------:R-:W-:Y:S01]  /*4fa0*/  FSETP.GEU.AND P3, PT, R198, 1.175494350822287508e-38, PT ;  /* 0x00800000c600780b */ /* 0x000fe20003f6e000 */
[----:B------:R-:W-:Y:S01]  /*4fb0*/  FMUL R10, R75, 0.25 ;  /* 0x3e8000004b0a7820 */ /* 0x000fe20000400000 */
[----:B------:R-:W-:Y:S01]  /*4fc0*/  FSEL R167, R15, R32, P2 ;  /* 0x000000200fa77208 */ /* 0x000fe20001000000 */
[----:B------:R-:W-:Y:S01]  /*4fd0*/  FMUL R15, R24, 0.25 ;  /* 0x3e800000180f7820 */ /* 0x000fe20000400000 */
[----:B------:R-:W-:Y:S01]  /*4fe0*/  FSEL R72, R14, R198, !P3 ;  /* 0x000000c60e487208 */ /* 0x000fe20005800000 */
[----:B------:R-:W0:Y:S01]  /*4ff0*/  MUFU.RCP R199, R199 ;  /* 0x000000c700c77308 */ /* 0x000e220000001000 */
[----:B------:R-:W-:Y:S01]  /*5000*/  LOP3.LUT R18, R18, 0xc0, RZ, 0xc0, !PT ;  /* 0x000000c012127812 */ /* 0x000fe200078ec0ff */
[----:B------:R-:W-:Y:S01]  /*5010*/  BAR.SYNC.DEFER_BLOCKING 0x0 ;  /* 0x0000000000007b1d */ /* 0x000fe20000010000 */
[----:B------:R-:W-:Y:S01]  /*5020*/  FSEL R177, R15, R24, P2 ;  /* 0x000000180fb17208 */ /* 0x000fe20001000000 */
[----:B------:R-:W-:Y:S01]  /*5030*/  IMAD.SHL.U32 R15, R0, 0x8, RZ ;  /* 0x00000008000f7824 */ /* 0x000fe200078e00ff */
[----:B------:R-:W-:Y:S01]  /*5040*/  IADD3 R16, R179, -0x3f3504f3, RZ ;  /* 0xc0cafb0db3107810 */ /* 0x000fe20007ffe0ff */
[----:B------:R-:W-:Y:S01]  /*5050*/  VIADD R14, R72, 0xc0cafb0d ;  /* 0xc0cafb0d480e7836 */ /* 0x000fe20000000000 */
[----:B------:R-:W-:Y:S01]  /*5060*/  LOP3.LUT R44, R0, 0x8, RZ, 0xc0, !PT ;  /* 0x00000008002c7812 */ /* 0x000fe200078ec0ff */
[----:B------:R-:W-:Y:S01]  /*5070*/  IMAD.IADD R27, R18, 0x1, R19 ;  /* 0x00000001121b7824 */ /* 0x000fe200078e0213 */
[----:B------:R-:W-:Y:S01]  /*5080*/  FSEL R5, R5, R86, P1 ;  /* 0x0000005605057208 */ /* 0x000fe20000800000 */
[----:B------:R-:W-:Y:S01]  /*5090*/  @!P5 FMUL R11, R11, 16777216 ;  /* 0x4b8000000b0bd820 */ /* 0x000fe20000400000 */
[----:B------:R-:W-:Y:S01]  /*50a0*/  LOP3.LUT R46, R15, 0x380, RZ, 0xc0, !PT ;  /* 0x000003800f2e7812 */ /* 0x000fe200078ec0ff */
[----:B------:R-:W-:Y:S01]  /*50b0*/  IMAD R25, R44, 0x80, R17 ;  /* 0x000000802c197824 */ /* 0x000fe200078e0211 */
[----:B------:R-:W-:Y:S01]  /*50c0*/  LOP3.LUT R15, R14, 0xff800000, RZ, 0xc0, !PT ;  /* 0xff8000000e0f7812 */ /* 0x000fe200078ec0ff */
[----:B------:R-:W-:Y:S01]  /*50d0*/  @!P5 FMUL R5, R5, 16777216 ;  /* 0x4b8000000505d820 */ /* 0x000fe20000400000 */
[----:B------:R-:W-:Y:S01]  /*50e0*/  LOP3.LUT R18, R16, 0xff800000, RZ, 0xc0, !PT ;  /* 0xff80000010127812 */ /* 0x000fe200078ec0ff */
[----:B------:R-:W-:Y:S01]  /*50f0*/  @!P5 FMUL R22, R22, 16777216 ;  /* 0x4b8000001616d820 */ /* 0x000fe20000400000 */
[----:B------:R-:W-:Y:S01]  /*5100*/  FSEL R4, R4, R87, P1 ;  /* 0x0000005704047208 */ /* 0x000fe20000800000 */
[----:B0-----:R-:W-:Y:S01]  /*5110*/  FMUL R34, R199, R5 ;  /* 0x00000005c7227220 */ /* 0x001fe20000400000 */
[----:B------:R-:W-:Y:S01]  /*5120*/  I2FP.F32.S32 R17, R15 ;  /* 0x0000000f00117245 */ /* 0x000fe20000201400 */
[----:B------:R-:W-:Y:S01]  /*5130*/  IMAD.IADD R15, R72, 0x1, -R15 ;  /* 0x00000001480f7824 */ /* 0x000fe200078e0a0f */
[-C--:B------:R-:W-:Y:S01]  /*5140*/  I2FP.F32.S32 R19, R18.reuse ;  /* 0x0000001200137245 */ /* 0x080fe20000201400 */
[----:B------:R-:W-:Y:S01]  /*5150*/  @!P5 FMUL R4, R4, 16777216 ;  /* 0x4b8000000404d820 */ /* 0x000fe20000400000 */
[----:B------:R-:W-:Y:S01]  /*5160*/  FSEL R14, RZ, -23, P3 ;  /* 0xc1b80000ff0e7808 */ /* 0x000fe20001800000 */
[----:B------:R-:W-:Y:S01]  /*5170*/  IMAD.MOV.U32 R5, RZ, RZ, 0x3dc6b27f ;  /* 0x3dc6b27fff057424 */ /* 0x000fe200078e00ff */
[----:B------:R-:W-:Y:S01]  /*5180*/  IADD3 R18, R179, -R18, RZ ;  /* 0x80000012b3127210 */ /* 0x000fe20007ffe0ff */
[----:B------:R-:W-:Y:S01]  /*5190*/  FADD R15, R15, -1 ;  /* 0xbf8000000f0f7421 */ /* 0x000fe20000000000 */
[----:B------:R-:W-:Y:S01]  /*51a0*/  FSETP.GEU.AND P3, PT, |R198|, 1.175494350822287508e-38, PT ;  /* 0x00800000c600780b */ /* 0x000fe20003f6e200 */
[----:B------:R-:W-:Y:S01]  /*51b0*/  FMUL R35, R199, R4 ;  /* 0x00000004c7237220 */ /* 0x000fe20000400000 */
[----:B------:R-:W-:Y:S01]  /*51c0*/  FSEL R6, R6, R83, P1 ;  /* 0x0000005306067208 */ /* 0x000fe20000800000 */
[----:B------:R-:W-:Y:S01]  /*51d0*/  FADD R18, R18, -1 ;  /* 0xbf80000012127421 */ /* 0x000fe20000000000 */
[-C--:B------:R-:W-:Y:S01]  /*51e0*/  FFMA.FTZ R4, R15, R5.reuse, -0.16845393180847167969 ;  /* 0xbe2c7f300f047423 */ /* 0x080fe20000010005 */
[----:B------:R-:W-:Y:S01]  /*51f0*/  @P2 FMUL R198, R198, 0.25 ;  /* 0x3e800000c6c62820 */ /* 0x000fe20000400000 */
[----:B------:R-:W-:Y:S01]  /*5200*/  FSEL R82, R3, R82, P1 ;  /* 0x0000005203527208 */ /* 0x000fe20000800000 */
[----:B------:R-:W-:Y:S01]  /*5210*/  FFMA.FTZ R5, R18, R5, -0.16845393180847167969 ;  /* 0xbe2c7f3012057423 */ /* 0x000fe20000010005 */
[----:B------:R-:W-:Y:S01]  /*5220*/  @!P5 FMUL R6, R6, 16777216 ;  /* 0x4b8000000606d820 */ /* 0x000fe20000400000 */
[----:B------:R-:W-:Y:S01]  /*5230*/  FFMA.FTZ R4, R15, R4, 0.1716887056827545166 ;  /* 0x3e2fcf2a0f047423 */ /* 0x000fe20000010004 */
[----:B------:R-:W-:Y:S01]  /*5240*/  FMUL R3, R74, 0.25 ;  /* 0x3e8000004a037820 */ /* 0x000fe20000400000 */
[----:B------:R-:W-:Y:S01]  /*5250*/  FFMA.FTZ R5, R18, R5, 0.1716887056827545166 ;  /* 0x3e2fcf2a12057423 */ /* 0x000fe20000010005 */
[----:B------:R-:W-:Y:S01]  /*5260*/  FMUL R36, R199, R6 ;  /* 0x00000006c7247220 */ /* 0x000fe20000400000 */
[----:B------:R-:W-:Y:S01]  /*5270*/  @!P3 FMUL R198, R198, 16777216 ;  /* 0x4b800000c6c6b820 */ /* 0x000fe20000400000 */
[----:B------:R-:W-:Y:S01]  /*5280*/  FFMA.FTZ R4, R15, R4, -0.17900948226451873779 ;  /* 0xbe374e430f047423 */ /* 0x000fe20000010004 */
[----:B------:R-:W-:Y:S01]  /*5290*/  FFMA.FTZ R5, R18, R5, -0.17900948226451873779 ;  /* 0xbe374e4312057423 */ /* 0x000fe20000010005 */
[----:B------:R-:W-:Y:S01]  /*52a0*/  FSEL R7, R8, R79, P1 ;  /* 0x0000004f08077208 */ /* 0x000fe20000800000 */
[----:B------:R-:W0:Y:S01]  /*52b0*/  MUFU.RCP R6, R198 ;  /* 0x000000c600067308 */ /* 0x000e220000001000 */
[----:B------:R-:W-:Y:S01]  /*52c0*/  FSEL R8, R9, R78, P1 ;  /* 0x0000004e09087208 */ /* 0x000fe20000800000 */
[----:B------:R-:W-:Y:S01]  /*52d0*/  FFMA.FTZ R5, R18, R5, 0.20512372255325317383 ;  /* 0x3e520bf412057423 */ /* 0x000fe20000010005 */
[----:B------:R-:W-:Y:S01]  /*52e0*/  FSEL R9, R10, R75, P1 ;  /* 0x0000004b0a097208 */ /* 0x000fe20000800000 */
[----:B------:R-:W-:Y:S01]  /*52f0*/  FFMA.FTZ R4, R15, R4, 0.20512372255325317383 ;  /* 0x3e520bf40f047423 */ /* 0x000fe20000010004 */
[----:B------:R-:W-:Y:S01]  /*5300*/  FSEL R10, R3, R74, P1 ;  /* 0x0000004a030a7208 */ /* 0x000fe20000800000 */
[----:B------:R-:W-:Y:S01]  /*5310*/  FFMA.FTZ R5, R18, R5, -0.24046532809734344482 ;  /* 0xbe763c8b12057423 */ /* 0x000fe20000010005 */
[----:B------:R-:W-:Y:S01]  /*5320*/  @!P5 FMUL R7, R7, 16777216 ;  /* 0x4b8000000707d820 */ /* 0x000fe20000400000 */
[----:B------:R-:W-:Y:S01]  /*5330*/  FFMA.FTZ R4, R15, R4, -0.24046532809734344482 ;  /* 0xbe763c8b0f047423 */ /* 0x000fe20000010004 */
[----:B------:R-:W-:Y:S01]  /*5340*/  @!P5 FMUL R42, R42, 16777216 ;  /* 0x4b8000002a2ad820 */ /* 0x000fe20000400000 */
[----:B------:R-:W-:Y:S01]  /*5350*/  FFMA.FTZ R5, R18, R5, 0.28857114911079406738 ;  /* 0x3e93bf9912057423 */ /* 0x000fe20000010005 */
[----:B------:R-:W-:Y:S01]  /*5360*/  @!P5 FMUL R8, R8, 16777216 ;  /* 0x4b8000000808d820 */ /* 0x000fe20000400000 */
        /* <DEDUP_REMOVED lines=11> */
[----:B------:R-:W-:Y:S01]  /*5420*/  LEA.HI R44, R44, R27, RZ, 0x1f ;  /* 0x0000001b2c2c7211 */ /* 0x000fe200078ff8ff */
[----:B------:R-:W-:Y:S01]  /*5430*/  FMUL R32, R199, R7 ;  /* 0x00000007c7207220 */ /* 0x000fe20000400000 */
        /* <DEDUP_REMOVED lines=29> */
[----:B------:R-:W-:Y:S01]  /*5610*/  FMUL R27, R199, R11 ;  /* 0x0000000bc71b7220 */ /* 0x000fe20000400000 */
[----:B------:R-:W-:Y:S01]  /*5620*/  FFMA.FTZ R4, R15, R4, 0.28857114911079406738 ;  /* 0x3e93bf990f047423 */ /* 0x000fe20000010004 */
[----:B------:R-:W-:Y:S01]  /*5630*/  FFMA.FTZ R7, R18, R5, -0.36067417263984680176 ;  /* 0xbeb8aa4912077423 */ /* 0x000fe20000010005 */
[----:B------:R-:W-:Y:S01]  /*5640*/  FSEL R16, RZ, -23, P4 ;  /* 0xc1b80000ff107808 */ /* 0x000fe20002000000 */
[C---:B------:R-:W-:Y:S01]  /*5650*/  FMUL R56, R199.reuse, R22 ;  /* 0x00000016c7387220 */ /* 0x040fe20000400000 */
[----:B------:R-:W-:Y:S01]  /*5660*/  FMUL R11, R199, R42 ;  /* 0x0000002ac70b7220 */ /* 0x000fe20000400000 */
[----:B------:R-:W-:-:S02]  /*5670*/  IMAD.IADD R46, R46, 0x1, R25 ;  /* 0x000000012e2e7824 */ /* 0x000fc400078e0219 */
[----:B------:R-:W-:Y:S01]  /*5680*/  FFMA.FTZ R14, R17, 1.1920928955078125e-07, R14 ;  /* 0x34000000110e7823 */ /* 0x000fe2000001000e */
[C---:B------:R-:W-:Y:S01]  /*5690*/  FMUL R33, R199.reuse, R8 ;  /* 0x00000008c7217220 */ /* 0x040fe20000400000 */
[C---:B------:R-:W-:Y:S01]  /*56a0*/  FMUL R38, R199.reuse, R10 ;  /* 0x0000000ac7267220 */ /* 0x040fe20000400000 */
[C---:B------:R-:W-:Y:S01]  /*56b0*/  FMUL R26, R199.reuse, R12 ;  /* 0x0000000cc71a7220 */ /* 0x040fe20000400000 */
[C---:B------:R-:W-:Y:S01]  /*56c0*/  FMUL R40, R199.reuse, R13 ;  /* 0x0000000dc7287220 */ /* 0x040fe20000400000 */
[C---:B------:R-:W-:Y:S01]  /*56d0*/  FMUL R41, R199.reuse, R20 ;  /* 0x00000014c7297220 */ /* 0x040fe20000400000 */
[C---:B------:R-:W-:Y:S01]  /*56e0*/  FMUL R30, R199.reuse, R62 ;  /* 0x0000003ec71e7220 */ /* 0x040fe20000400000 */
[C---:B------:R-:W-:Y:S01]  /*56f0*/  FMUL R149, R199.reuse, R58 ;  /* 0x0000003ac7957220 */ /* 0x040fe20000400000 */
[C---:B------:R-:W-:Y:S01]  /*5700*/  FMUL R22, R199.reuse, R54 ;  /* 0x00000036c7167220 */ /* 0x040fe20000400000 */
[----:B------:R-:W-:Y:S01]  /*5710*/  FMUL R151, R199, R50 ;  /* 0x00000032c7977220 */ /* 0x000fe20000400000 */
[C---:B0-----:R-:W-:Y:S01]  /*5720*/  FMUL R42, R6.reuse, R21 ;  /* 0x00000015062a7220 */ /* 0x041fe20000400000 */
[C---:B------:R-:W-:Y:S01]  /*5730*/  FMUL R48, R6.reuse, R23 ;  /* 0x0000001706307220 */ /* 0x040fe20000400000 */
        /* <DEDUP_REMOVED lines=45> */
[----:B------:R-:W-:Y:S01]  /*5a10*/  @!P5 FMUL R126, R126, 16777216 ;  /* 0x4b8000007e7ed820 */ /* 0x000fe20000400000 */
[----:B------:R-:W-:Y:S01]  /*5a20*/  FFMA.FTZ R6, R15, R4, -0.36067417263984680176 ;  /* 0xbeb8aa490f067423 */ /* 0x000fe20000010004 */
[C---:B------:R-:W-:Y:S01]  /*5a30*/  FFMA.FTZ R7, R18.reuse, R7, 0.48089820146560668945 ;  /* 0x3ef6384a12077423 */ /* 0x040fe20000010007 */
        /* <DEDUP_REMOVED lines=17> */
[----:B------:R-:W-:Y:S01]  /*5b50*/  FFMA.FTZ R6, R15, R6, 0.48089820146560668945 ;  /* 0x3ef6384a0f067423 */ /* 0x000fe20000010006 */
[C---:B------:R-:W-:Y:S01]  /*5b60*/  FFMA.FTZ R7, R18.reuse, R7, -0.72134751081466674805 ;  /* 0xbf38aa3b12077423 */ /* 0x040fe20000010007 */
[----:B------:R-:W-:Y:S01]  /*5b70*/  F2FP.BF16.F32.PACK_AB R5, R169, R8 ;  /* 0x00000008a905723e */ /* 0x000fe200000010ff */
[----:B------:R-:W0:Y:S01]  /*5b80*/  LDC R2, c[0x0][0x278] ;  /* 0x00009e00ff027b82 */ /* 0x000e220000000800 */
[----:B------:R-:W-:Y:S01]  /*5b90*/  FFMA.FTZ R8, R15, R6, -0.72134751081466674805 ;  /* 0xbf38aa3b0f087423 */ /* 0x000fe20000010006 */
[----:B------:R-:W-:Y:S01]  /*5ba0*/  FMUL R9, R18, R7 ;  /* 0x0000000712097220 */ /* 0x000fe20000400000 */
[----:B------:R-:W-:Y:S01]  /*5bb0*/  F2FP.BF16.F32.PACK_AB R4, R171, R62 ;  /* 0x0000003eab04723e */ /* 0x000fe200000010ff */
[----:B------:R-:W-:Y:S01]  /*5bc0*/  ULDC.64 UR4, c[0x0][0x270] ;  /* 0x00009c0000047ab9 */ /* 0x000fe20000000a00 */
[----:B------:R-:W-:Y:S01]  /*5bd0*/  F2FP.BF16.F32.PACK_AB R6, R122, R199 ;  /* 0x000000c77a06723e */ /* 0x000fe200000010ff */
[C---:B------:R-:W-:Y:S01]  /*5be0*/  FMUL R8, R15.reuse, R8 ;  /* 0x000000080f087220 */ /* 0x040fe20000400000 */
[----:B------:R-:W-:Y:S01]  /*5bf0*/  F2FP.BF16.F32.PACK_AB R7, R120, R173 ;  /* 0x000000ad7807723e */ /* 0x000fe200000010ff */
[----:B------:R-:W-:Y:S01]  /*5c00*/  FMUL R9, R18, R9 ;  /* 0x0000000912097220 */ /* 0x000fe20000400000 */
[----:B------:R-:W-:Y:S01]  /*5c10*/  LOP3.LUT R63, R0, 0x7f, RZ, 0xc0, !PT ;  /* 0x0000007f003f7812 */ /* 0x000fe200078ec0ff */
[----:B------:R-:W-:Y:S01]  /*5c20*/  FMUL R8, R15, R8 ;  /* 0x000000080f087220 */ /* 0x000fe20000400000 */
[----:B------:R-:W-:Y:S01]  /*5c30*/  ISETP.GE.U32.AND P3, PT, R179, 0x7f800000, PT ;  /* 0x7f800000b300780c */ /* 0x000fe20003f66070 */
[----:B------:R-:W-:Y:S01]  /*5c40*/  STSM.16.M88.4 [R46], R4 ;  /* 0x000000042e007844 */ /* 0x000fe20000000200 */
[----:B------:R-:W-:Y:S01]  /*5c50*/  LEA R63, R63, UR16, 0x4 ;  /* 0x000000103f3f7c11 */ /* 0x000fe2000f8e20ff */
[----:B------:R-:W-:Y:S01]  /*5c60*/  FFMA.FTZ R15, R15, 1.4426950216293334961, R8 ;  /* 0x3fb8aa3b0f0f7823 */ /* 0x000fe20000010008 */
[----:B------:R-:W-:Y:S01]  /*5c70*/  FFMA.FTZ R9, R18, 1.4426950216293334961, R9 ;  /* 0x3fb8aa3b12097823 */ /* 0x000fe20000010009 */
[----:B------:R-:W-:Y:S01]  /*5c80*/  BAR.SYNC.DEFER_BLOCKING 0x0 ;  /* 0x0000000000007b1d */ /* 0x000fe20000010000 */
[----:B------:R-:W-:Y:S01]  /*5c90*/  F2FP.BF16.F32.PACK_AB R12, R12, R167 ;  /* 0x000000a70c0c723e */ /* 0x000fe200000010ff */
[----:B------:R-:W-:Y:S01]  /*5ca0*/  FADD R62, R14, R15 ;  /* 0x0000000f0e3e7221 */ /* 0x000fe20000000000 */
[----:B------:R-:W-:Y:S01]  /*5cb0*/  FADD R45, R16, R9 ;  /* 0x00000009102d7221 */ /* 0x000fe20000000000 */
[----:B------:R-:W-:Y:S01]  /*5cc0*/  F2FP.BF16.F32.PACK_AB R13, R13, R68 ;  /* 0x000000440d0d723e */ /* 0x000fe200000010ff */
[----:B------:R-:W-:Y:S01]  /*5cd0*/  UIMAD UR4, UR7, UR4, URZ ;  /* 0x00000004070472a4 */ /* 0x000fe2000f8e023f */
[----:B------:R-:W-:-:S02]  /*5ce0*/  F2FP.BF16.F32.PACK_AB R15, R112, R161 ;  /* 0x000000a1700f723e */ /* 0x000fc400000010ff */
[----:B------:R-:W-:Y:S01]  /*5cf0*/  @P3 IMAD.MOV.U32 R14, RZ, RZ, 0x7f800000 ;  /* 0x7f800000ff0e3424 */ /* 0x000fe200078e00ff */
[----:B------:R-:W-:Y:S02]  /*5d00*/  ISETP.GE.U32.AND P1, PT, R72, 0x7f800000, PT ;  /* 0x7f8000004800780c */ /* 0x000fe40003f26070 */
[----:B------:R-:W-:Y:S01]  /*5d10*/  SHF.R.U32.HI R3, RZ, 0x6, R0 ;  /* 0x00000006ff037819 */ /* 0x000fe20000011600 */
[----:B------:R-:W-:Y:S01]  /*5d20*/  @P3 FFMA.FTZ R45, R179, R14, +INF ;  /* 0x7f800000b32d3423 */ /* 0x000fe2000001000e */
[----:B------:R-:W-:Y:S01]  /*5d30*/  F2FP.BF16.F32.PACK_AB R14, R114, R163 ;  /* 0x000000a3720e723e */ /* 0x000fe200000010ff */
[----:B------:R-:W-:Y:S01]  /*5d40*/  IMAD.SHL.U32 R0, R0, 0x2, RZ ;  /* 0x0000000200007824 */ /* 0x000fe200078e00ff */
[----:B------:R-:W-:Y:S02]  /*5d50*/  F2FP.BF16.F32.PACK_AB R16, R10, R155 ;  /* 0x0000009b0a10723e */ /* 0x000fe400000010ff */
[----:B------:R-:W-:Y:S02]  /*5d60*/  F2FP.BF16.F32.PACK_AB R18, R108, R11 ;  /* 0x0000000b6c12723e */ /* 0x000fe400000010ff */
[----:B------:R-:W-:-:S02]  /*5d70*/  SGXT.U32 R3, R3, 0x1 ;  /* 0x000000010303781a */ /* 0x000fc40000000000 */
[----:B------:R-:W-:Y:S02]  /*5d80*/  F2FP.BF16.F32.PACK_AB R17, R17, R64 ;  /* 0x000000401111723e */ /* 0x000fe400000010ff */
[----:B------:R-:W-:Y:S01]  /*5d90*/  @P1 MOV R8, 0x7f800000 ;  /* 0x7f80000000081802 */ /* 0x000fe20000000f00 */
[----:B------:R-:W1:Y:S01]  /*5da0*/  LDS.128 R4, [R63] ;  /* 0x000000003f047984 */ /* 0x000e620000000c00 */
[----:B0-----:R-:W-:Y:S01]  /*5db0*/  IMAD R3, R3, R2, RZ ;  /* 0x0000000203037224 */ /* 0x001fe200078e02ff */
[----:B------:R-:W-:Y:S01]  /*5dc0*/  F2FP.BF16.F32.PACK_AB R19, R19, R110 ;  /* 0x0000006e1313723e */ /* 0x000fe200000010ff */
[----:B------:R-:W-:Y:S01]  /*5dd0*/  BAR.SYNC.DEFER_BLOCKING 0x0 ;  /* 0x0000000000007b1d */ /* 0x000fe20000010000 */
[----:B------:R-:W-:Y:S01]  /*5de0*/  @P1 FFMA.FTZ R62, R72, R8, +INF ;  /* 0x7f800000483e1423 */ /* 0x000fe20000010008 */
[----:B------:R-:W-:Y:S01]  /*5df0*/  IMAD R113, R2, 0x2, R3 ;  /* 0x0000000202717824 */ /* 0x000fe200078e0203 */
[----:B------:R-:W-:Y:S02]  /*5e00*/  F2FP.BF16.F32.PACK_AB R20, R20, R23 ;  /* 0x000000171414723e */ /* 0x000fe400000010ff */
[----:B------:R-:W-:Y:S01]  /*5e10*/  F2FP.BF16.F32.PACK_AB R21, R21, R60 ;  /* 0x0000003c1515723e */ /* 0x000fe200000010ff */
[----:B------:R-:W-:Y:S01]  /*5e20*/  IMAD R109, R2, 0x2, R113 ;  /* 0x00000002026d7824 */ /* 0x000fe200078e0271 */
[----:B------:R-:W-:-:S02]  /*5e30*/  F2FP.BF16.F32.PACK_AB R22, R22, R151 ;  /* 0x000000971616723e */ /* 0x000fc400000010ff */
[----:B------:R-:W-:Y:S01]  /*5e40*/  F2FP.BF16.F32.PACK_AB R23, R102, R141 ;  /* 0x0000008d6617723e */ /* 0x000fe200000010ff */
[----:B------:R-:W-:Y:S01]  /*5e50*/  IMAD R111, R2, 0x2, R109 ;  /* 0x00000002026f7824 */ /* 0x000fe200078e026d */
[----:B------:R-:W-:Y:S02]  /*5e60*/  F2FP.BF16.F32.PACK_AB R28, R28, R31 ;  /* 0x0000001f1c1c723e */ /* 0x000fe400000010ff */
[----:B------:R-:W-:Y:S01]  /*5e70*/  F2FP.BF16.F32.PACK_AB R29, R29, R58 ;  /* 0x0000003a1d1d723e */ /* 0x000fe200000010ff */
[----:B------:R-:W-:Y:S01]  /*5e80*/  IMAD R107, R2, 0x2, R111 ;  /* 0x00000002026b7824 */ /* 0x000fe200078e026f */
[----:B------:R-:W-:Y:S02]  /*5e90*/  F2FP.BF16.F32.PACK_AB R30, R30, R149 ;  /* 0x000000951e1e723e */ /* 0x000fe400000010ff */
[----:B------:R-:W-:Y:S01]  /*5ea0*/  F2FP.BF16.F32.PACK_AB R31, R56, R133 ;  /* 0x00000085381f723e */ /* 0x000fe200000010ff */
[----:B------:R-:W-:Y:S01]  /*5eb0*/  IMAD R105, R2, 0x2, R107 ;  /* 0x0000000202697824 */ /* 0x000fe200078e026b */
[----:B------:R-:W-:-:S02]  /*5ec0*/  F2FP.BF16.F32.PACK_AB R24, R24, R61 ;  /* 0x0000003d1818723e */ /* 0x000fc400000010ff */
[----:B------:R-:W-:Y:S01]  /*5ed0*/  F2FP.BF16.F32.PACK_AB R25, R25, R54 ;  /* 0x000000361919723e */ /* 0x000fe200000010ff */
[----:B------:R-:W-:Y:S01]  /*5ee0*/  IMAD R103, R2, 0x2, R105 ;  /* 0x0000000202677824 */ /* 0x000fe200078e0269 */
[----:B------:R-:W-:Y:S01]  /*5ef0*/  F2FP.BF16.F32.PACK_AB R26, R26, R41 ;  /* 0x000000291a1a723e */ /* 0x000fe200000010ff */
[----:B------:R-:W-:Y:S01]  /*5f00*/  STSM.16.M88.4 [R46], R12 ;  /* 0x0000000c2e007844 */ /* 0x000fe20000000200 */
[----:B------:R-:W-:Y:S01]  /*5f10*/  F2FP.BF16.F32.PACK_AB R27, R27, R40 ;  /* 0x000000281b1b723e */ /* 0x000fe200000010ff */
[----:B------:R-:W-:Y:S01]  /*5f20*/  IMAD R47, R2, 0x2, R103 ;  /* 0x00000002022f7824 */ /* 0x000fe200078e0267 */
[----:B------:R-:W0:Y:S08]  /*5f30*/  LDC.64 R60, c[0x0][0x228] ;  /* 0x00008a00ff3c7b82 */ /* 0x000e300000000a00 */
[----:B------:R-:W-:Y:S01]  /*5f40*/  BAR.SYNC.DEFER_BLOCKING 0x0 ;  /* 0x0000000000007b1d */ /* 0x000fe20000010000 */
[----:B------:R-:W-:Y:S01]  /*5f50*/  IMAD R40, R184, UR5, RZ ;  /* 0x00000005b8287c24 */ /* 0x000fe2000f8e02ff */
[----:B------:R-:W-:Y:S01]  /*5f60*/  USHF.L.U32 UR5, UR4, 0x1, URZ ;  /* 0x0000000104057899 */ /* 0x000fe2000800063f */
[----:B------:R-:W-:-:S02]  /*5f70*/  LEA R101, R2, R47, 0x1 ;  /* 0x0000002f02657211 */ /* 0x000fc400078e08ff */
[----:B------:R-:W-:Y:S02]  /*5f80*/  F2FP.BF16.F32.PACK_AB R34, R34, R37 ;  /* 0x000000252222723e */ /* 0x000fe400000010ff */
[----:B------:R-:W-:Y:S01]  /*5f90*/  F2FP.BF16.F32.PACK_AB R35, R35, R36 ;  /* 0x000000242323723e */ /* 0x000fe200000010ff */
[----:B------:R-:W-:Y:S01]  /*5fa0*/  IMAD R51, R2, 0x2, R101 ;  /* 0x0000000202337824 */ /* 0x000fe200078e0265 */
[----:B------:R-:W-:Y:S02]  /*5fb0*/  FSETP.NEU.AND P2, PT, R72, RZ, PT ;  /* 0x000000ff4800720b */ /* 0x000fe40003f4d000 */
[----:B------:R-:W-:Y:S01]  /*5fc0*/  FSETP.NEU.AND P1, PT, R179, RZ, PT ;  /* 0x000000ffb300720b */ /* 0x000fe20003f2d000 */
[----:B------:R-:W-:Y:S01]  /*5fd0*/  IMAD R78, R2, 0x2, R51 ;  /* 0x00000002024e7824 */ /* 0x000fe200078e0233 */
[----:B------:R-:W-:Y:S02]  /*5fe0*/  FSEL R62, R62, -INF , P2 ;  /* 0xff8000003e3e7808 */ /* 0x000fe40001000000 */
[----:B------:R-:W-:Y:S01]  /*5ff0*/  FSEL R45, R45, -INF , P1 ;  /* 0xff8000002d2d7808 */ /* 0x000fe20000800000 */
[----:B------:R-:W-:Y:S01]  /*6000*/  IMAD R55, R2, 0x2, R78 ;  /* 0x0000000202377824 */ /* 0x000fe200078e024e */
[----:B------:R-:W-:Y:S01]  /*6010*/  LOP3.LUT R0, R0, 0xf8, RZ, 0xc0, !PT ;  /* 0x000000f800007812 */ /* 0x000fe200078ec0ff */
[----:B------:R-:W-:Y:S01]  /*6020*/  FFMA R62, R62, 0.69314718246459960938, R97 ;  /* 0x3f3172183e3e7823 */ /* 0x000fe20000000061 */
[----:B------:R-:W-:Y:S01]  /*6030*/  ISETP.NE.U32.AND P0, PT, R188, RZ, PT ;  /* 0x000000ffbc00720c */ /* 0x000fe20003f05070 */
[C---:B------:R-:W-:Y:S01]  /*6040*/  IMAD R66, R2.reuse, 0x2, R55 ;  /* 0x0000000202427824 */ /* 0x040fe200078e0237 */
[----:B------:R-:W2:Y:S03]  /*6050*/  LDS.128 R8, [R63] ;  /* 0x000000003f087984 */ /* 0x000ea60000000c00 */
[C---:B------:R-:W-:Y:S01]  /*6060*/  IMAD R59, R2.reuse, 0x2, R66 ;  /* 0x00000002023b7824 */ /* 0x040fe200078e0242 */
[----:B------:R-:W-:Y:S03]  /*6070*/  BAR.SYNC.DEFER_BLOCKING 0x0 ;  /* 0x0000000000007b1d */ /* 0x000fe60000010000 */
[----:B------:R-:W-:-:S04]  /*6080*/  IMAD R70, R2, 0x2, R59 ;  /* 0x0000000202467824 */ /* 0x000fc800078e023b */
[----:B------:R-:W-:-:S05]  /*6090*/  IMAD R74, R2, 0x2, R70 ;  /* 0x00000002024a7824 */ /* 0x000fca00078e0246 */
[----:B------:R-:W-:-:S05]  /*60a0*/  LEA R67, R2, R74, 0x1 ;  /* 0x0000004a02437211 */ /* 0x000fca00078e08ff */
[----:B------:R-:W-:-:S04]  /*60b0*/  IMAD R69, R2, 0x2, R67 ;  /* 0x0000000202457824 */ /* 0x000fc800078e0243 */
[----:B------:R-:W-:-:S04]  /*60c0*/  IMAD R71, R2, 0x2, R69 ;  /* 0x0000000202477824 */ /* 0x000fc800078e0245 */
[C---:B------:R-:W-:Y:S01]  /*60d0*/  IMAD R73, R2.reuse, 0x2, R71 ;  /* 0x0000000202497824 */ /* 0x040fe200078e0247 */
[----:B------:R-:W-:Y:S03]  /*60e0*/  STSM.16.M88.4 [R46], R16 ;  /* 0x000000102e007844 */ /* 0x000fe60000000200 */
[C---:B------:R-:W-:Y:S01]  /*60f0*/  IMAD R75, R2.reuse, 0x2, R73 ;  /* 0x00000002024b7824 */ /* 0x040fe200078e0249 */
[----:B------:R-:W-:Y:S03]  /*6100*/  BAR.SYNC.DEFER_BLOCKING 0x0 ;  /* 0x0000000000007b1d */ /* 0x000fe60000010000 */
[----:B------:R-:W-:-:S04]  /*6110*/  IMAD R77, R2, 0x2, R75 ;  /* 0x00000002024d7824 */ /* 0x000fc800078e024b */
[----:B------:R-:W-:-:S04]  /*6120*/  IMAD R79, R2, 0x2, R77 ;  /* 0x00000002024f7824 */ /* 0x000fc800078e024d */
[----:B------:R-:W-:-:S05]  /*6130*/  IMAD R81, R2, 0x2, R79 ;  /* 0x0000000202517824 */ /* 0x000fca00078e024f */
[----:B------:R-:W-:-:S05]  /*6140*/  LEA R83, R2, R81, 0x1 ;  /* 0x0000005102537211 */ /* 0x000fca00078e08ff */
[C---:B------:R-:W-:Y:S01]  /*6150*/  IMAD R98, R2.reuse, 0x2, R83 ;  /* 0x0000000202627824 */ /* 0x040fe200078e0253 */
[----:B------:R-:W3:Y:S03]  /*6160*/  LDS.128 R12, [R63] ;  /* 0x000000003f0c7984 */ /* 0x000ee60000000c00 */
[C---:B------:R-:W-:Y:S01]  /*6170*/  IMAD R95, R2.reuse, 0x2, R98 ;  /* 0x00000002025f7824 */ /* 0x040fe200078e0262 */
[----:B------:R-:W-:Y:S03]  /*6180*/  BAR.SYNC.DEFER_BLOCKING 0x0 ;  /* 0x0000000000007b1d */ /* 0x000fe60000010000 */
[----:B------:R-:W-:-:S04]  /*6190*/  IMAD R94, R2, 0x2, R95 ;  /* 0x00000002025e7824 */ /* 0x000fc800078e025f */
[----:B------:R-:W-:-:S04]  /*61a0*/  IMAD R93, R2, 0x2, R94 ;  /* 0x00000002025d7824 */ /* 0x000fc800078e025e */
[----:B------:R-:W-:-:S04]  /*61b0*/  IMAD R92, R2, 0x2, R93 ;  /* 0x00000002025c7824 */ /* 0x000fc800078e025d */
[----:B------:R-:W-:-:S05]  /*61c0*/  IMAD R91, R2, 0x2, R92 ;  /* 0x00000002025b7824 */ /* 0x000fca00078e025c */
[----:B------:R-:W-:-:S05]  /*61d0*/  LEA R90, R2, R91, 0x1 ;  /* 0x0000005b025a7211 */ /* 0x000fca00078e08ff */
[C---:B------:R-:W-:Y:S01]  /*61e0*/  IMAD R89, R2.reuse, 0x2, R90 ;  /* 0x0000000202597824 */ /* 0x040fe200078e025a */
[----:B------:R-:W-:Y:S03]  /*61f0*/  STSM.16.M88.4 [R46], R20 ;  /* 0x000000142e007844 */ /* 0x000fe60000000200 */
[C---:B------:R-:W-:Y:S01]  /*6200*/  IMAD R88, R2.reuse, 0x2, R89 ;  /* 0x0000000202587824 */ /* 0x040fe200078e0259 */
[----:B------:R-:W-:Y:S03]  /*6210*/  BAR.SYNC.DEFER_BLOCKING 0x0 ;  /* 0x0000000000007b1d */ /* 0x000fe60000010000 */
[----:B------:R-:W-:-:S04]  /*6220*/  IMAD R87, R2, 0x2, R88 ;  /* 0x0000000202577824 */ /* 0x000fc800078e0258 */
[----:B------:R-:W-:-:S04]  /*6230*/  IMAD R86, R2, 0x2, R87 ;  /* 0x0000000202567824 */ /* 0x000fc800078e0257 */
[----:B------:R-:W-:-:S04]  /*6240*/  IMAD R85, R2, 0x2, R86 ;  /* 0x0000000202557824 */ /* 0x000fc800078e0256 */
[----:B------:R-:W-:-:S04]  /*6250*/  IMAD R84, R2, 0x2, R85 ;  /* 0x0000000202547824 */ /* 0x000fc800078e0255 */
[----:B------:R-:W-:-:S04]  /*6260*/  IMAD R99, R2, 0x2, R84 ;  /* 0x0000000202637824 */ /* 0x000fc800078e0254 */
[C---:B------:R-:W-:Y:S01]  /*6270*/  IMAD R115, R2.reuse, 0x2, R99 ;  /* 0x0000000202737824 */ /* 0x040fe200078e0263 */
[----:B------:R-:W-:Y:S03]  /*6280*/  LDS.128 R16, [R63] ;  /* 0x000000003f107984 */ /* 0x000fe60000000c00 */
        /* <DEDUP_REMOVED lines=8> */
[----:B------:R4:W-:Y:S03]  /*6310*/  STSM.16.M88.4 [R46], R28 ;  /* 0x0000001c2e007844 */ /* 0x0009e60000000200 */
[C---:B------:R-:W-:Y:S01]  /*6320*/  IMAD R143, R2.reuse, 0x2, R147 ;  /* 0x00000002028f7824 */ /* 0x040fe200078e0293 */
[----:B------:R-:W-:Y:S03]  /*6330*/  BAR.SYNC.DEFER_BLOCKING 0x0 ;  /* 0x0000000000007b1d */ /* 0x000fe60000010000 */
[----:B------:R-:W-:-:S04]  /*6340*/  IMAD R135, R2, 0x2, R143 ;  /* 0x0000000202877824 */ /* 0x000fc800078e028f */
[----:B------:R-:W-:-:S04]  /*6350*/  IMAD R127, R2, 0x2, R135 ;  /* 0x00000002027f7824 */ /* 0x000fc800078e0287 */
[----:B------:R-:W-:Y:S01]  /*6360*/  IMAD R137, R2, 0x2, R127 ;  /* 0x0000000202897824 */ /* 0x000fe200078e027f */
[----:B----4-:R-:W-:Y:S02]  /*6370*/  F2FP.BF16.F32.PACK_AB R28, R52, R57 ;  /* 0x00000039341c723e */ /* 0x010fe400000010ff */
[----:B------:R-:W-:Y:S01]  /*6380*/  F2FP.BF16.F32.PACK_AB R29, R50, R53 ;  /* 0x00000035321d723e */ /* 0x000fe200000010ff */
[----:B------:R-:W-:Y:S01]  /*6390*/  IMAD R129, R2, 0x2, R137 ;  /* 0x0000000202817824 */ /* 0x000fe200078e0289 */
[----:B------:R-:W-:Y:S01]  /*63a0*/  F2FP.BF16.F32.PACK_AB R30, R33, R38 ;  /* 0x00000026211e723e */ /* 0x000fe200000010ff */
[----:B------:R-:W-:Y:S01]  /*63b0*/  IMAD.SHL.U32 R33, R40, 0x2, RZ ;  /* 0x0000000228217824 */ /* 0x000fe200078e00ff */
[----:B------:R-:W-:Y:S01]  /*63c0*/  F2FP.BF16.F32.PACK_AB R31, R32, R39 ;  /* 0x00000027201f723e */ /* 0x000fe200000010ff */
[----:B------:R-:W-:Y:S01]  /*63d0*/  IMAD.HI R40, R40, 0x2, RZ ;  /* 0x0000000228287827 */ /* 0x000fe200078e02ff */
[C---:B------:R-:W-:Y:S02]  /*63e0*/  LEA R139, R2.reuse, R129, 0x1 ;  /* 0x00000081028b7211 */ /* 0x040fe400078e08ff */
[----:B0-----:R-:W-:Y:S01]  /*63f0*/  IADD3 R146, P3, P4, R33, UR5, R60 ;  /* 0x0000000521927c10 */ /* 0x001fe2000fc7e03c */
[----:B------:R-:W-:Y:S01]  /*6400*/  UIMAD.WIDE UR4, UR4, 0x2, URZ ;  /* 0x00000002040478a5 */ /* 0x000fe2000f8e023f */
[----:B------:R-:W0:Y:S01]  /*6410*/  LDS.128 R20, [R63] ;  /* 0x000000003f147984 */ /* 0x000e220000000c00 */
[----:B------:R-:W-:Y:S01]  /*6420*/  IMAD R131, R2, 0x2, R139 ;  /* 0x0000000202837824 */ /* 0x000fe200078e028b */
[----:B------:R-:W-:Y:S01]  /*6430*/  F2FP.BF16.F32.PACK_AB R32, R48, R49 ;  /* 0x000000313020723e */ /* 0x000fe200000010ff */
[----:B------:R-:W-:Y:S02]  /*6440*/  BAR.SYNC.DEFER_BLOCKING 0x0 ;  /* 0x0000000000007b1d */ /* 0x000fe40000010000 */
[----:B------:R-:W-:Y:S01]  /*6450*/  IMAD R141, R2, 0x2, R131 ;  /* 0x00000002028d7824 */ /* 0x000fe200078e0283 */
[----:B------:R-:W-:-:S02]  /*6460*/  IADD3.X R166, R40, UR5, R61, P3, P4 ;  /* 0x0000000528a67c10 */ /* 0x000fc40009fe843d */
[----:B------:R-:W-:Y:S01]  /*6470*/  F2FP.BF16.F32.PACK_AB R33, R42, R43 ;  /* 0x0000002b2a21723e */ /* 0x000fe200000010ff */
[C---:B------:R-:W-:Y:S01]  /*6480*/  IMAD R133, R2.reuse, 0x2, R141 ;  /* 0x0000000202857824 */ /* 0x040fe200078e028d */
[-C--:B------:R-:W-:Y:S01]  /*6490*/  LEA R40, P5, R3, R146.reuse, 0x1 ;  /* 0x0000009203287211 */ /* 0x080fe200078a08ff */
[----:B------:R-:W-:Y:S01]  /*64a0*/  ULDC UR4, c[0x0][0x27c] ;  /* 0x00009f0000047ab9 */ /* 0x000fe20000000800 */
[-C--:B------:R-:W-:Y:S01]  /*64b0*/  LEA R38, P6, R113, R146.reuse, 0x1 ;  /* 0x0000009271267211 */ /* 0x080fe200078c08ff */
[C---:B------:R-:W-:Y:S01]  /*64c0*/  IMAD R149, R2.reuse, 0x2, R133 ;  /* 0x0000000202957824 */ /* 0x040fe200078e0285 */
[----:B------:R-:W-:Y:S01]  /*64d0*/  LEA R36, P3, R109, R146, 0x1 ;  /* 0x000000926d247211 */ /* 0x000fe200078608ff */
[----:B------:R-:W-:Y:S01]  /*64e0*/  UIMAD UR4, UR7, UR4, URZ ;  /* 0x00000004070472a4 */ /* 0x000fe2000f8e023f */
[----:B------:R-:W-:Y:S01]  /*64f0*/  LEA.HI.X.SX32 R41, R3, R166, 0x1, P5 ;  /* 0x000000a603297211 */ /* 0x000fe200028f0eff */
[C---:B------:R-:W-:Y:S01]  /*6500*/  IMAD R151, R2.reuse, 0x2, R149 ;  /* 0x0000000202977824 */ /* 0x040fe200078e0295 */
[----:B------:R-:W-:Y:S01]  /*6510*/  LEA R42, P5, R107, R146, 0x1 ;  /* 0x000000926b2a7211 */ /* 0x000fe200078a08ff */
[----:B------:R-:W-:Y:S01]  /*6520*/  USHF.L.U32 UR6, UR4, 0x2, URZ ;  /* 0x0000000204067899 */ /* 0x000fe2000800063f */
[-C--:B------:R-:W-:Y:S01]  /*6530*/  LEA.HI.X.SX32 R39, R113, R166.reuse, 0x1, P6 ;  /* 0x000000a671277211 */ /* 0x080fe200030f0eff */
[C---:B------:R-:W-:Y:S01]  /*6540*/  IMAD R155, R2.reuse, 0x2, R151 ;  /* 0x00000002029b7824 */ /* 0x040fe200078e0297 */
[-C--:B------:R-:W-:Y:S01]  /*6550*/  LEA.HI.X.SX32 R37, R109, R166.reuse, 0x1, P3 ;  /* 0x000000a66d257211 */ /* 0x080fe200018f0eff */
[----:B------:R-:W-:Y:S01]  /*6560*/  UIMAD.WIDE UR4, UR4, 0x4, URZ ;  /* 0x00000004040478a5 */ /* 0x000fe2000f8e023f */
[----:B------:R-:W-:Y:S01]  /*6570*/  LEA.HI.X.SX32 R43, R107, R166, 0x1, P5 ;  /* 0x000000a66b2b7211 */ /* 0x000fe200028f0eff */
[C---:B------:R-:W-:Y:S01]  /*6580*/  IMAD R153, R2.reuse, 0x2, R155 ;  /* 0x0000000202997824 */ /* 0x040fe200078e029b */
[C---:B------:R-:W-:Y:S01]  /*6590*/  LEA R48, P5, R101.reuse, R146, 0x1 ;  /* 0x0000009265307211 */ /* 0x040fe200078a08ff */
[----:B------:R-:W-:Y:S03]  /*65a0*/  STSM.16.M88.4 [R46], R24 ;  /* 0x000000182e007844 */ /* 0x000fe60000000200 */
[----:B------:R-:W-:Y:S01]  /*65b0*/  LEA R157, R2, R153, 0x1 ;  /* 0x00000099029d7211 */ /* 0x000fe200078e08ff */
[----:B------:R-:W-:Y:S01]  /*65c0*/  BAR.SYNC.DEFER_BLOCKING 0x0 ;  /* 0x0000000000007b1d */ /* 0x000fe20000010000 */
[----:B------:R-:W-:-:S03]  /*65d0*/  LEA.HI.X.SX32 R49, R101, R166, 0x1, P5 ;  /* 0x000000a665317211 */ /* 0x000fc600028f0eff */
[----:B------:R-:W-:Y:S01]  /*65e0*/  IMAD R163, R2, 0x2, R157 ;  /* 0x0000000202a37824 */ /* 0x000fe200078e029d */
[----:B------:R-:W-:-:S03]  /*65f0*/  LEA R56, P5, R66, R146, 0x1 ;  /* 0x0000009242387211 */ /* 0x000fc600078a08ff */
[----:B------:R-:W-:Y:S01]  /*6600*/  IMAD R165, R2, 0x2, R163 ;  /* 0x0000000202a57824 */ /* 0x000fe200078e02a3 */
[----:B------:R-:W-:Y:S02]  /*6610*/  LEA.HI.X.SX32 R57, R66, R166, 0x1, P5 ;  /* 0x000000a642397211 */ /* 0x000fe400028f0eff */
[-C--:B------:R-:W-:Y:S01]  /*6620*/  LEA R66, P5, R67, R146.reuse, 0x1 ;  /* 0x0000009243427211 */ /* 0x080fe200078a08ff */
[----:B------:R-:W-:Y:S01]  /*6630*/  IMAD R164, R2, 0x2, R165 ;  /* 0x0000000202a47824 */ /* 0x000fe200078e02a5 */
[----:B------:R-:W-:Y:S02]  /*6640*/  LEA R2, P4, R111, R146, 0x1 ;  /* 0x000000926f027211 */ /* 0x000fe400078808ff */
[-C--:B------:R-:W-:Y:S02]  /*6650*/  LEA.HI.X.SX32 R67, R67, R166.reuse, 0x1, P5 ;  /* 0x000000a643437211 */ /* 0x080fe400028f0eff */
[----:B------:R-:W-:Y:S01]  /*6660*/  LEA.HI.X.SX32 R3, R111, R166, 0x1, P4 ;  /* 0x000000a66f037211 */ /* 0x000fe200020f0eff */
[----:B------:R-:W4:Y:S01]  /*6670*/  LDS.128 R24, [R63] ;  /* 0x000000003f187984 */ /* 0x000f220000000c00 */
[----:B------:R-:W-:Y:S06]  /*6680*/  BAR.SYNC.DEFER_BLOCKING 0x0 ;  /* 0x0000000000007b1d */ /* 0x000fec0000010000 */
[----:B------:R-:W-:Y:S02]  /*6690*/  STSM.16.M88.4 [R46], R28 ;  /* 0x0000001c2e007844 */ /* 0x000fe40000000200 */
[----:B------:R-:W-:Y:S06]  /*66a0*/  BAR.SYNC.DEFER_BLOCKING 0x0 ;  /* 0x0000000000007b1d */ /* 0x000fec0000010000 */
[----:B------:R-:W5:Y:S02]  /*66b0*/  LDS.128 R28, [R63] ;  /* 0x000000003f1c7984 */ /* 0x000f640000000c00 */
[----:B------:R-:W-:Y:S06]  /*66c0*/  BAR.SYNC.DEFER_BLOCKING 0x0 ;  /* 0x0000000000007b1d */ /* 0x000fec0000010000 */
[----:B------:R1:W-:Y:S02]  /*66d0*/  STSM.16.M88.4 [R46], R32 ;  /* 0x000000202e007844 */ /* 0x0003e40000000200 */
[----:B------:R-:W-:Y:S01]  /*66e0*/  BAR.SYNC.DEFER_BLOCKING 0x0 ;  /* 0x0000000000007b1d */ /* 0x000fe20000010000 */
[----:B-1----:R-:W-:-:S02]  /*66f0*/  LEA R32, P6, R105, R146, 0x1 ;  /* 0x0000009269207211 */ /* 0x002fc400078c08ff */
[-C--:B------:R-:W-:Y:S02]  /*6700*/  LEA R34, P3, R103, R146.reuse, 0x1 ;  /* 0x0000009267227211 */ /* 0x080fe400078608ff */
[----:B------:R-:W-:Y:S02]  /*6710*/  LEA R46, P4, R47, R146, 0x1 ;  /* 0x000000922f2e7211 */ /* 0x000fe400078808ff */
[-C--:B------:R-:W-:Y:S02]  /*6720*/  LEA.HI.X.SX32 R33, R105, R166.reuse, 0x1, P6 ;  /* 0x000000a669217211 */ /* 0x080fe400030f0eff */
[----:B------:R-:W-:Y:S02]  /*6730*/  LEA.HI.X.SX32 R35, R103, R166, 0x1, P3 ;  /* 0x000000a667237211 */ /* 0x000fe400018f0eff */
[-C--:B------:R-:W-:Y:S02]  /*6740*/  LEA R50, P6, R51, R146.reuse, 0x1 ;  /* 0x0000009233327211 */ /* 0x080fe400078c08ff */
[----:B------:R-:W-:Y:S01]  /*6750*/  LEA R52, P3, R78, R146, 0x1 ;  /* 0x000000924e347211 */ /* 0x000fe200078608ff */
[----:B------:R-:W-:Y:S01]  /*6760*/  STG.E.U16 desc[UR44][R40.64], R4 ;  /* 0x0000000428007986 */ /* 0x000fe2000c10152c */
[----:B------:R-:W-:-:S02]  /*6770*/  LEA.HI.X.SX32 R47, R47, R166, 0x1, P4 ;  /* 0x000000a62f2f7211 */ /* 0x000fc400020f0eff */
[----:B------:R-:W-:Y:S01]  /*6780*/  LEA R54, P4, R55, R146, 0x1 ;  /* 0x0000009237367211 */ /* 0x000fe200078808ff */
[----:B------:R-:W-:Y:S01]  /*6790*/  STG.E.U16 desc[UR44][R38.64], R5 ;  /* 0x0000000526007986 */ /* 0x000fe2000c10152c */
[-C--:B------:R-:W-:Y:S02]  /*67a0*/  LEA.HI.X.SX32 R51, R51, R166.reuse, 0x1, P6 ;  /* 0x000000a633337211 */ /* 0x080fe400030f0eff */
[----:B------:R-:W-:Y:S01]  /*67b0*/  LEA.HI.X.SX32 R53, R78, R166, 0x1, P3 ;  /* 0x000000a64e357211 */ /* 0x000fe200018f0eff */
[----:B------:R1:W-:Y:S01]  /*67c0*/  STG.E.U16 desc[UR44][R36.64], R6 ;  /* 0x0000000624007986 */ /* 0x0003e2000c10152c */
[-C--:B------:R-:W-:Y:S02]  /*67d0*/  LEA R58, P6, R59, R146.reuse, 0x1 ;  /* 0x000000923b3a7211 */ /* 0x080fe400078c08ff */
[----:B------:R-:W-:Y:S01]  /*67e0*/  LEA R60, P3, R70, R146, 0x1 ;  /* 0x00000092463c7211 */ /* 0x000fe200078608ff */
[----:B------:R2:W-:Y:S01]  /*67f0*/  STG.E.U16 desc[UR44][R2.64], R7 ;  /* 0x0000000702007986 */ /* 0x0005e2000c10152c */
[----:B------:R-:W-:-:S02]  /*6800*/  LEA.HI.X.SX32 R55, R55, R166, 0x1, P4 ;  /* 0x000000a637377211 */ /* 0x000fc400020f0eff */
[----:B------:R-:W-:Y:S02]  /*6810*/  LEA R64, P4, R74, R146, 0x1 ;  /* 0x000000924a407211 */ /* 0x000fe400078808ff */
[-C--:B------:R-:W-:Y:S02]  /*6820*/  LEA.HI.X.SX32 R59, R59, R166.reuse, 0x1, P6 ;  /* 0x000000a63b3b7211 */ /* 0x080fe400030f0eff */
[----:B------:R-:W-:Y:S02]  /*6830*/  LEA.HI.X.SX32 R61, R70, R166, 0x1, P3 ;  /* 0x000000a6463d7211 */ /* 0x000fe400018f0eff */
[-C--:B------:R-:W-:Y:S02]  /*6840*/  LEA R68, P6, R69, R146.reuse, 0x1 ;  /* 0x0000009245447211 */ /* 0x080fe400078c08ff */
[----:B------:R-:W-:Y:S02]  /*6850*/  LEA R70, P3, R71, R146, 0x1 ;  /* 0x0000009247467211 */ /* 0x000fe400078608ff */
[----:B------:R-:W-:-:S02]  /*6860*/  LEA.HI.X.SX32 R65, R74, R166, 0x1, P4 ;  /* 0x000000a64a417211 */ /* 0x000fc400020f0eff */
[-C--:B------:R-:W-:Y:S02]  /*6870*/  LEA R72, P4, R73, R146.reuse, 0x1 ;  /* 0x0000009249487211 */ /* 0x080fe400078808ff */
[----:B------:R-:W-:Y:S02]  /*6880*/  LEA R74, P5, R75, R146, 0x1 ;  /* 0x000000924b4a7211 */ /* 0x000fe400078a08ff */
[-C--:B------:R-:W-:Y:S02]  /*6890*/  LEA.HI.X.SX32 R69, R69, R166.reuse, 0x1, P6 ;  /* 0x000000a645457211 */ /* 0x080fe400030f0eff */
[----:B------:R-:W-:Y:S02]  /*68a0*/  LEA.HI.X.SX32 R71, R71, R166, 0x1, P3 ;  /* 0x000000a647477211 */ /* 0x000fe400018f0eff */
[-C--:B------:R-:W-:Y:S02]  /*68b0*/  LEA R76, P6, R77, R146.reuse, 0x1 ;  /* 0x000000924d4c7211 */ /* 0x080fe400078c08ff */
[----:B------:R-:W-:-:S02]  /*68c0*/  LEA R78, P3, R79, R146, 0x1 ;  /* 0x000000924f4e7211 */ /* 0x000fc400078608ff */
[----:B------:R-:W-:Y:S02]  /*68d0*/  LEA.HI.X.SX32 R73, R73, R166, 0x1, P4 ;  /* 0x000000a649497211 */ /* 0x000fe400020f0eff */
[----:B------:R-:W-:Y:S02]  /*68e0*/  LEA R80, P4, R81, R146, 0x1 ;  /* 0x0000009251507211 */ /* 0x000fe400078808ff */
[----:B------:R-:W-:Y:S02]  /*68f0*/  LEA.HI.X.SX32 R75, R75, R166, 0x1, P5 ;  /* 0x000000a64b4b7211 */ /* 0x000fe400028f0eff */
[----:B------:R-:W-:Y:S02]  /*6900*/  LEA R82, P5, R83, R146, 0x1 ;  /* 0x0000009253527211 */ /* 0x000fe400078a08ff */
[-C--:B------:R-:W-:Y:S02]  /*6910*/  LEA.HI.X.SX32 R77, R77, R166.reuse, 0x1, P6 ;  /* 0x000000a64d4d7211 */ /* 0x080fe400030f0eff */
[----:B------:R-:W-:-:S02]  /*6920*/  LEA.HI.X.SX32 R79, R79, R166, 0x1, P3 ;  /* 0x000000a64f4f7211 */ /* 0x000fc400018f0eff */
[-C--:B------:R-:W-:Y:S02]  /*6930*/  LEA R100, P6, R98, R146.reuse, 0x1 ;  /* 0x0000009262647211 */ /* 0x080fe400078c08ff */
[----:B------:R-:W-:Y:S02]  /*6940*/  LEA R102, P3, R95, R146, 0x1 ;  /* 0x000000925f667211 */ /* 0x000fe400078608ff */
[----:B------:R-:W-:Y:S02]  /*6950*/  LEA.HI.X.SX32 R81, R81, R166, 0x1, P4 ;  /* 0x000000a651517211 */ /* 0x000fe400020f0eff */
[----:B------:R-:W-:Y:S02]  /*6960*/  LEA R104, P4, R94, R146, 0x1 ;  /* 0x000000925e687211 */ /* 0x000fe400078808ff */
[----:B------:R-:W-:Y:S02]  /*6970*/  LEA.HI.X.SX32 R83, R83, R166, 0x1, P5 ;  /* 0x000000a653537211 */ /* 0x000fe400028f0eff */
[----:B------:R-:W-:-:S02]  /*6980*/  LEA R106, P5, R93, R146, 0x1 ;  /* 0x000000925d6a7211 */ /* 0x000fc400078a08ff */
[-C--:B------:R-:W-:Y:S02]  /*6990*/  LEA.HI.X.SX32 R101, R98, R166.reuse, 0x1, P6 ;  /* 0x000000a662657211 */ /* 0x080fe400030f0eff */
[----:B------:R-:W-:Y:S02]  /*69a0*/  LEA.HI.X.SX32 R103, R95, R166, 0x1, P3 ;  /* 0x000000a65f677211 */ /* 0x000fe400018f0eff */
[-C--:B------:R-:W-:Y:S02]  /*69b0*/  LEA R108, P6, R92, R146.reuse, 0x1 ;  /* 0x000000925c6c7211 */ /* 0x080fe400078c08ff */
[----:B------:R-:W-:Y:S02]  /*69c0*/  LEA R110, P3, R91, R146, 0x1 ;  /* 0x000000925b6e7211 */ /* 0x000fe400078608ff */
[----:B------:R-:W-:Y:S02]  /*69d0*/  LEA.HI.X.SX32 R105, R94, R166, 0x1, P4 ;  /* 0x000000a65e697211 */ /* 0x000fe400020f0eff */
[----:B------:R-:W-:-:S02]  /*69e0*/  LEA R94, P4, R90, R146, 0x1 ;  /* 0x000000925a5e7211 */ /* 0x000fc400078808ff */
[----:B------:R-:W-:Y:S02]  /*69f0*/  LEA.HI.X.SX32 R107, R93, R166, 0x1, P5 ;  /* 0x000000a65d6b7211 */ /* 0x000fe400028f0eff */
        /* <DEDUP_REMOVED lines=55> */
[-C--:B------:R-:W-:Y:S02]  /*6d70*/  LEA.HI.X.SX32 R145, R149, R166.reuse, 0x1, P5 ;  /* 0x000000a695917211 */ /* 0x080fe400028f0eff */
[-C--:B------:R-:W-:Y:S02]  /*6d80*/  LEA.HI.X.SX32 R149, R151, R166.reuse, 0x1, P6 ;  /* 0x000000a697957211 */ /* 0x080fe400030f0eff */
[----:B------:R-:W-:Y:S02]  /*6d90*/  LEA.HI.X.SX32 R155, R155, R166, 0x1, P3 ;  /* 0x000000a69b9b7211 */ /* 0x000fe400018f0eff */
[----:B------:R-:W-:-:S02]  /*6da0*/  LEA R152, P5, R157, R146, 0x1 ;  /* 0x000000929d987211 */ /* 0x000fc400078a08ff */
[-C--:B------:R-:W-:Y:S02]  /*6db0*/  LEA R156, P6, R163, R146.reuse, 0x1 ;  /* 0x00000092a39c7211 */ /* 0x080fe400078c08ff */
[----:B------:R-:W-:Y:S02]  /*6dc0*/  LEA R162, P3, R165, R146, 0x1 ;  /* 0x00000092a5a27211 */ /* 0x000fe400078608ff */
[----:B------:R-:W-:Y:S02]  /*6dd0*/  LEA.HI.X.SX32 R151, R153, R166, 0x1, P4 ;  /* 0x000000a699977211 */ /* 0x000fe400020f0eff */
[----:B------:R-:W-:Y:S02]  /*6de0*/  LEA R146, P4, R164, R146, 0x1 ;  /* 0x00000092a4927211 */ /* 0x000fe400078808ff */
[----:B-1----:R-:W-:Y:S02]  /*6df0*/  PRMT R37, R4, 0x7632, R37 ;  /* 0x0000763204257816 */ /* 0x002fe40000000025 */
[----:B------:R-:W-:-:S02]  /*6e00*/  PRMT R39, R5, 0x7632, R39 ;  /* 0x0000763205277816 */ /* 0x000fc40000000027 */
[----:B------:R-:W-:Y:S01]  /*6e10*/  LEA.HI.X.SX32 R147, R164, R166, 0x1, P4 ;  /* 0x000000a6a4937211 */ /* 0x000fe200020f0eff */
[----:B------:R3:W-:Y:S01]  /*6e20*/  STG.E.U16 desc[UR44][R42.64], R37 ;  /* 0x000000252a007986 */ /* 0x0007e2000c10152c */
[----:B------:R-:W-:Y:S02]  /*6e30*/  PRMT R41, R6, 0x7632, R41 ;  /* 0x0000763206297816 */ /* 0x000fe40000000029 */
[----:B------:R-:W-:Y:S01]  /*6e40*/  PRMT R164, R7, 0x7632, R164 ;  /* 0x0000763207a47816 */ /* 0x000fe200000000a4 */
[----:B------:R1:W-:Y:S01]  /*6e50*/  STG.E.U16 desc[UR44][R32.64], R39 ;  /* 0x0000002720007986 */ /* 0x0003e2000c10152c */
[----:B--2---:R-:W-:Y:S02]  /*6e60*/  PRMT R3, R8, 0x7632, R3 ;  /* 0x0000763208037816 */ /* 0x004fe40000000003 */
[----:B------:R-:W-:Y:S01]  /*6e70*/  PRMT R4, R9, 0x7632, R4 ;  /* 0x0000763209047816 */ /* 0x000fe20000000004 */
[----:B------:R-:W-:Y:S01]  /*6e80*/  STG.E.U16 desc[UR44][R34.64], R41 ;  /* 0x0000002922007986 */ /* 0x000fe2000c10152c */
[----:B------:R-:W-:-:S02]  /*6e90*/  PRMT R5, R10, 0x7632, R5 ;  /* 0x000076320a057816 */ /* 0x000fc40000000005 */
[----:B------:R-:W-:Y:S01]  /*6ea0*/  PRMT R2, R11, 0x7632, R2 ;  /* 0x000076320b027816 */ /* 0x000fe20000000002 */
[----:B------:R2:W-:Y:S01]  /*6eb0*/  STG.E.U16 desc[UR44][R46.64], R164 ;  /* 0x000000a42e007986 */ /* 0x0005e2000c10152c */
[----:B---3--:R-:W-:Y:S02]  /*6ec0*/  PRMT R37, R12, 0x7632, R37 ;  /* 0x000076320c257816 */ /* 0x008fe40000000025 */
[----:B------:R-:W-:Y:S01]  /*6ed0*/  PRMT R38, R13, 0x7632, R38 ;  /* 0x000076320d267816 */ /* 0x000fe20000000026 */
[----:B------:R3:W-:Y:S01]  /*6ee0*/  STG.E.U16 desc[UR44][R48.64], R8 ;  /* 0x0000000830007986 */ /* 0x0007e2000c10152c */
[----:B-1----:R-:W-:Y:S02]  /*6ef0*/  PRMT R39, R14, 0x7632, R39 ;  /* 0x000076320e277816 */ /* 0x002fe40000000027 */
[----:B------:R-:W-:Y:S01]  /*6f00*/  PRMT R40, R15, 0x7632, R40 ;  /* 0x000076320f287816 */ /* 0x000fe20000000028 */
[----:B------:R1:W-:Y:S01]  /*6f10*/  STG.E.U16 desc[UR44][R50.64], R9 ;  /* 0x0000000932007986 */ /* 0x0003e2000c10152c */
[----:B0-----:R-:W-:-:S02]  /*6f20*/  PRMT R43, R23, 0x7632, R43 ;  /* 0x00007632172b7816 */ /* 0x001fc4000000002b */
[-C--:B------:R-:W-:Y:S01]  /*6f30*/  LEA.HI.X.SX32 R153, R157, R166.reuse, 0x1, P5 ;  /* 0x000000a69d997211 */ /* 0x080fe200028f0eff */
[----:B------:R0:W-:Y:S01]  /*6f40*/  STG.E.U16 desc[UR44][R52.64], R10 ;  /* 0x0000000a34007986 */ /* 0x0001e2000c10152c */
[----:B--2---:R-:W-:Y:S02]  /*6f50*/  PRMT R47, R19, 0x7632, R47 ;  /* 0x00007632132f7816 */ /* 0x004fe4000000002f */
[-C--:B------:R-:W-:Y:S01]  /*6f60*/  LEA.HI.X.SX32 R157, R163, R166.reuse, 0x1, P6 ;  /* 0x000000a6a39d7211 */ /* 0x080fe200030f0eff */
[----:B------:R2:W-:Y:S01]  /*6f70*/  STG.E.U16 desc[UR44][R54.64], R11 ;  /* 0x0000000b36007986 */ /* 0x0005e2000c10152c */
[----:B---3--:R-:W-:Y:S02]  /*6f80*/  PRMT R49, R22, 0x7632, R49 ;  /* 0x0000763216317816 */ /* 0x008fe40000000031 */
[----:B------:R-:W-:Y:S01]  /*6f90*/  LEA.HI.X.SX32 R163, R165, R166, 0x1, P3 ;  /* 0x000000a6a5a37211 */ /* 0x000fe200018f0eff */
[----:B------:R4:W-:Y:S01]  /*6fa0*/  STG.E.U16 desc[UR44][R56.64], R3 ;  /* 0x0000000338007986 */ /* 0x0009e2000c10152c */
[----:B-1----:R-:W1:Y:S03]  /*6fb0*/  LDC.64 R8, c[0x0][0x230] ;  /* 0x00008c00ff087b82 */ /* 0x002e660000000a00 */
[----:B------:R-:W-:Y:S01]  /*6fc0*/  STG.E.U16 desc[UR44][R58.64], R4 ;  /* 0x000000043a007986 */ /* 0x000fe2000c10152c */
[----:B0-----:R-:W-:-:S03]  /*6fd0*/  PRMT R53, R16, 0x7632, R53 ;  /* 0x0000763210357816 */ /* 0x001fc60000000035 */
[----:B------:R0:W-:Y:S01]  /*6fe0*/  STG.E.U16 desc[UR44][R60.64], R5 ;  /* 0x000000053c007986 */ /* 0x0001e2000c10152c */
[----:B--2---:R-:W-:Y:S02]  /*6ff0*/  PRMT R54, R17, 0x7632, R54 ;  /* 0x0000763211367816 */ /* 0x004fe40000000036 */
[----:B------:R-:W-:Y:S01]  /*7000*/  PRMT R55, R18, 0x7632, R55 ;  /* 0x0000763212377816 */ /* 0x000fe20000000037 */
[----:B------:R2:W-:Y:S01]  /*7010*/  STG.E.U16 desc[UR44][R64.64], R2 ;  /* 0x0000000240007986 */ /* 0x0005e2000c10152c */
[----:B----4-:R-:W-:-:S03]  /*7020*/  PRMT R3, R26, 0x7632, R3 ;  /* 0x000076321a037816 */ /* 0x010fc60000000003 */
[----:B------:R3:W4:Y:S04]  /*7030*/  LDS.128 R4, [R63] ;  /* 0x000000003f047984 */ /* 0x0007280000000c00 */
[----:B------:R5:W-:Y:S01]  /*7040*/  STG.E.U16 desc[UR44][R66.64], R12 ;  /* 0x0000000c42007986 */ /* 0x000be2000c10152c */
[----:B0-----:R-:W-:Y:S02]  /*7050*/  PRMT R60, R24, 0x7632, R60 ;  /* 0x00007632183c7816 */ /* 0x001fe4000000003c */
[----:B------:R-:W-:Y:S01]  /*7060*/  PRMT R61, R25, 0x7632, R61 ;  /* 0x00007632193d7816 */ /* 0x000fe2000000003d */
[----:B------:R0:W-:Y:S01]  /*7070*/  STG.E.U16 desc[UR44][R68.64], R13 ;  /* 0x0000000d44007986 */ /* 0x0001e2000c10152c */
[----:B--2---:R-:W-:Y:S01]  /*7080*/  PRMT R2, R21, 0x7632, R2 ;  /* 0x0000763215027816 */ /* 0x004fe20000000002 */
[----:B---3--:R-:W-:Y:S01]  /*7090*/  FFMA R63, R45, 0.69314718246459960938, R96 ;  /* 0x3f3172182d3f7823 */ /* 0x008fe20000000060 */
[----:B-----5:R-:W-:Y:S01]  /*70a0*/  PRMT R65, R29, 0x7632, R65 ;  /* 0x000076321d417816 */ /* 0x020fe20000000041 */
[----:B------:R2:W-:Y:S04]  /*70b0*/  STG.E.U16 desc[UR44][R70.64], R14 ;  /* 0x0000000e46007986 */ /* 0x0005e8000c10152c */
[----:B------:R-:W-:Y:S01]  /*70c0*/  STG.E.U16 desc[UR44][R72.64], R15 ;  /* 0x0000000f48007986 */ /* 0x000fe2000c10152c */
[----:B------:R-:W-:-:S03]  /*70d0*/  PRMT R66, R31, 0x7632, R66 ;  /* 0x000076321f427816 */ /* 0x000fc60000000042 */
[----:B------:R-:W-:Y:S01]  /*70e0*/  STG.E.U16 desc[UR44][R74.64], R37 ;  /* 0x000000254a007986 */ /* 0x000fe2000c10152c */
[----:B0-----:R-:W-:-:S03]  /*70f0*/  PRMT R69, R28, 0x7632, R69 ;  /* 0x000076321c457816 */ /* 0x001fc60000000045 */
[----:B------:R4:W-:Y:S01]  /*7100*/  STG.E.U16 desc[UR44][R76.64], R38 ;  /* 0x000000264c007986 */ /* 0x0009e2000c10152c */
[----:B--2---:R-:W-:Y:S02]  /*7110*/  PRMT R71, R27, 0x7632, R71 ;  /* 0x000076321b477816 */ /* 0x004fe40000000047 */
[----:B------:R-:W-:Y:S01]  /*7120*/  PRMT R70, R30, 0x7632, R70 ;  /* 0x000076321e467816 */ /* 0x000fe20000000046 */
[----:B------:R0:W-:Y:S04]  /*7130*/  STG.E.U16 desc[UR44][R78.64], R39 ;  /* 0x000000274e007986 */ /* 0x0001e8000c10152c */
[----:B------:R2:W-:Y:S04]  /*7140*/  STG.E.U16 desc[UR44][R80.64], R40 ;  /* 0x0000002850007986 */ /* 0x0005e8000c10152c */
[----:B------:R-:W-:Y:S04]  /*7150*/  STG.E.U16 desc[UR44][R82.64], R16 ;  /* 0x0000001052007986 */ /* 0x000fe8000c10152c */
[----:B------:R-:W-:Y:S01]  /*7160*/  STG.E.U16 desc[UR44][R100.64], R17 ;  /* 0x0000001164007986 */ /* 0x000fe2000c10152c */
[----:B----4-:R-:W-:-:S02]  /*7170*/  PRMT R76, R4, 0x7632, R76 ;  /* 0x00007632044c7816 */ /* 0x010fc4000000004c */
[----:B0-----:R-:W-:Y:S01]  /*7180*/  PRMT R78, R5, 0x7632, R78 ;  /* 0x00007632054e7816 */ /* 0x001fe2000000004e */
[----:B------:R-:W-:Y:S01]  /*7190*/  STG.E.U16 desc[UR44][R102.64], R18 ;  /* 0x0000001266007986 */ /* 0x000fe2000c10152c */
[----:B--2---:R-:W-:Y:S02]  /*71a0*/  PRMT R80, R20, 0x7632, R80 ;  /* 0x0000763214507816 */ /* 0x004fe40000000050 */
[----:B------:R-:W-:Y:S01]  /*71b0*/  PRMT R81, R6, 0x7632, R81 ;  /* 0x0000763206517816 */ /* 0x000fe20000000051 */
[----:B------:R-:W-:Y:S01]  /*71c0*/  STG.E.U16 desc[UR44][R104.64], R19 ;  /* 0x0000001368007986 */ /* 0x000fe2000c10152c */
[----:B------:R-:W-:-:S03]  /*71d0*/  PRMT R73, R7, 0x7632, R73 ;  /* 0x0000763207497816 */ /* 0x000fc60000000049 */
[----:B------:R-:W-:Y:S04]  /*71e0*/  STG.E.U16 desc[UR44][R106.64], R53 ;  /* 0x000000356a007986 */ /* 0x000fe8000c10152c */
        /* <DEDUP_REMOVED lines=17> */
[----:B------:R0:W-:Y:S04]  /*7300*/  STG.E.U16 desc[UR44][R124.64], R3 ;  /* 0x000000037c007986 */ /* 0x0001e8000c10152c */
[----:B------:R2:W-:Y:S04]  /*7310*/  STG.E.U16 desc[UR44][R142.64], R71 ;  /* 0x000000478e007986 */ /* 0x0005e8000c10152c */
[----:B------:R2:W-:Y:S04]  /*7320*/  STG.E.U16 desc[UR44][R134.64], R28 ;  /* 0x0000001c86007986 */ /* 0x0005e8000c10152c */
[----:B------:R2:W-:Y:S01]  /*7330*/  STG.E.U16 desc[UR44][R126.64], R29 ;  /* 0x0000001d7e007986 */ /* 0x0005e2000c10152c */
[----:B0-----:R-:W-:-:S02]  /*7340*/  IMAD.SHL.U32 R3, R184, 0x4, RZ ;  /* 0x00000004b8037824 */ /* 0x001fc400078e00ff */
[----:B------:R-:W-:Y:S01]  /*7350*/  IMAD.HI R184, R184, 0x4, RZ ;  /* 0x00000004b8b87827 */ /* 0x000fe200078e02ff */
[----:B------:R2:W-:Y:S02]  /*7360*/  STG.E.U16 desc[UR44][R136.64], R30 ;  /* 0x0000001e88007986 */ /* 0x0005e4000c10152c */
[----:B-1----:R-:W-:Y:S02]  /*7370*/  IADD3 R2, P1, P2, R3, UR6, R8 ;  /* 0x0000000603027c10 */ /* 0x002fe4000fa3e008 */
[----:B------:R2:W-:Y:S02]  /*7380*/  STG.E.U16 desc[UR44][R128.64], R31 ;  /* 0x0000001f80007986 */ /* 0x0005e4000c10152c */
[----:B------:R-:W-:Y:S02]  /*7390*/  IADD3.X R3, R184, UR5, R9, P1, P2 ;  /* 0x00000005b8037c10 */ /* 0x000fe40008fe4409 */
[----:B------:R2:W-:Y:S04]  /*73a0*/  STG.E.U16 desc[UR44][R138.64], R69 ;  /* 0x000000458a007986 */ /* 0x0005e8000c10152c */
        /* <DEDUP_REMOVED lines=10> */
[----:B------:R2:W-:Y:S01]  /*7450*/  STG.E.U16 desc[UR44][R146.64], R73 ;  /* 0x0000004992007986 */ /* 0x0005e2000c10152c */
[----:B------:R-:W-:Y:S06]  /*7460*/  BAR.SYNC.DEFER_BLOCKING 0x0 ;  /* 0x0000000000007b1d */ /* 0x000fec0000010000 */
[----:B------:R2:W-:Y:S02]  /*7470*/  STS.64 [R0+UR16], R62 ;  /* 0x0000003e00007988 */ /* 0x0005e40008000a10 */
[----:B------:R-:W-:Y:S06]  /*7480*/  BAR.SYNC.DEFER_BLOCKING 0x0 ;  /* 0x0000000000007b1d */ /* 0x000fec0000010000 */
[----:B------:R-:W-:Y:S05]  /*7490*/  @P0 EXIT ;  /* 0x000000000000094d */ /* 0x000fea0003800000 */
[----:B--2---:R-:W0:Y:S04]  /*74a0*/  LDS R5, [R44] ;  /* 0x000000002c057984 */ /* 0x004e280000000800 */
[----:B0-----:R-:W-:Y:S01]  /*74b0*/  STG.E desc[UR44][R2.64], R5 ;  /* 0x0000000502007986 */ /* 0x001fe2000c10192c */
[----:B------:R-:W-:Y:S05]  /*74c0*/  EXIT ;  /* 0x000000000000794d */ /* 0x000fea0003800000 */
.L_x_2:
[----:B------:R-:W-:-:S00]  /*74d0*/  BRA `(.L_x_2) ;  /* 0xfffffffc00fc7947 */ /* 0x000fc0000383ffff */
[----:B------:R-:W-:-:S00]  /*74e0*/  NOP ;  /* 0x0000000000007918 */ /* 0x000fc00000000000 */
        /* <DEDUP_REMOVED lines=9> */
.L_x_3:


//--------------------- .nv.global.init           --------------------------
	.section	.nv.global.init,"aw",@progbits
.nv.global.init:
	.type		_$_str,@object
	.size		_$_str,(.L_0 - _$_str)
_$_str:
        /*0000*/ 	.byte	0x5f, 0x5f, 0x43, 0x55, 0x44, 0x41, 0x5f, 0x46, 0x54, 0x5a, 0x00
.L_0:


//--------------------- .nv.shared.attn_fwd       --------------------------
	.section	.nv.shared.attn_fwd,"aw",@nobits
	.sectionflags	@""
	.align	16
	.zero		1024


//--------------------- .nv.shared.reserved.0     --------------------------
	.section	.nv.shared.reserved.0,"aw",@nobits
	.weak		__nv_reservedSMEM_offset_0_alias
	.size		__nv_reservedSMEM_offset_0_alias, 0, 0
	.other		__nv_reservedSMEM_offset_0_alias,@"STO_CUDA_RESERVED_SHARED STV_DEFAULT"
__nv_reservedSMEM_offset_0_alias:
	.zero		0


//--------------------- .nv.constant0.attn_fwd    --------------------------
	.section	.nv.constant0.attn_fwd,"a",@progbits
	.sectionflags	@""
	.align	4
.nv.constant0.attn_fwd:
	.zero		664


//--------------------- SYMBOLS --------------------------

	.type		.nv.reservedSmem.offset0,@object
	.size		.nv.reservedSmem.offset0,0x4
